//
// Generated by NVIDIA NVVM Compiler
//
// Compiler Build ID: CL-36424714
// Cuda compilation tools, release 13.0, V13.0.88
// Based on NVVM 20.0.0
//

.version 9.0
.target sm_100
.address_size 64

	// .globl	_Z17init_rdmgeneratorP24curandStatePhilox4_32_10m
.extern .func  (.param .b32 func_retval0) vprintf
(
	.param .b64 vprintf_param_0,
	.param .b64 vprintf_param_1
)
;
.global .align 4 .b8 precalc_xorwow_matrix[102400];
.global .align 4 .b8 precalc_xorwow_offset_matrix[102400];
.global .align 4 .b8 mrg32k3aM1[2304];
.global .align 4 .b8 mrg32k3aM2[2304];
.global .align 4 .b8 mrg32k3aM1SubSeq[2016];
.global .align 4 .b8 mrg32k3aM2SubSeq[2016];
.global .align 4 .b8 mrg32k3aM1Seq[2304];
.global .align 4 .b8 mrg32k3aM2Seq[2304];
.const .align 8 .b8 __cr_lgamma_table[72];
.global .align 1 .b8 $str$1[11] = {75, 101, 121, 46, 120, 58, 32, 37, 117, 10};
.global .align 1 .b8 $str$2[11] = {75, 101, 121, 46, 121, 58, 32, 37, 117, 10};

.visible .entry _Z17init_rdmgeneratorP24curandStatePhilox4_32_10m(
	.param .u64 .ptr .align 1 _Z17init_rdmgeneratorP24curandStatePhilox4_32_10m_param_0,
	.param .u64 _Z17init_rdmgeneratorP24curandStatePhilox4_32_10m_param_1
)
{
	.reg .b32 	%r<108>;
	.reg .b64 	%rd<7>;

	ld.param.u64 	%rd1, [_Z17init_rdmgeneratorP24curandStatePhilox4_32_10m_param_0];
	ld.param.u64 	%rd2, [_Z17init_rdmgeneratorP24curandStatePhilox4_32_10m_param_1];
	cvta.to.global.u64 	%rd3, %rd1;
	mov.u32 	%r1, %tid.x;
	mov.u32 	%r2, %ctaid.x;
	mov.u32 	%r3, %ntid.x;
	mad.lo.s32 	%r4, %r2, %r3, %r1;
	mul.wide.s32 	%rd4, %r4, 64;
	add.s64 	%rd5, %rd3, %rd4;
	cvt.u32.u64 	%r5, %rd2;
	{ .reg .b32 tmp; mov.b64 {tmp, %r6}, %rd2; }
	mov.b64 	{%r7, %r8}, %rd2;
	mov.b32 	%r9, 0;
	st.global.v4.u32 	[%rd5+32], {%r7, %r8, %r9, %r9};
	st.global.v2.u32 	[%rd5+48], {%r9, %r9};
	mov.b64 	%rd6, 0;
	st.global.u64 	[%rd5+56], %rd6;
	shr.s32 	%r10, %r4, 31;
	mov.b32 	%r11, -766435501;
	mul.hi.u32 	%r12, %r11, %r9;
	mov.b32 	%r13, -845247145;
	mul.hi.u32 	%r14, %r13, %r4;
	mul.lo.s32 	%r15, %r4, -845247145;
	xor.b32  	%r16, %r14, %r5;
	xor.b32  	%r17, %r12, %r10;
	xor.b32  	%r18, %r17, %r6;
	add.s32 	%r19, %r5, -1640531527;
	add.s32 	%r20, %r6, -1150833019;
	mul.hi.u32 	%r21, %r11, %r16;
	mul.lo.s32 	%r22, %r16, -766435501;
	mul.hi.u32 	%r23, %r13, %r18;
	mul.lo.s32 	%r24, %r18, -845247145;
	xor.b32  	%r25, %r15, %r23;
	xor.b32  	%r26, %r25, %r19;
	xor.b32  	%r27, %r20, %r21;
	add.s32 	%r28, %r5, 1013904242;
	add.s32 	%r29, %r6, 1993301258;
	mul.hi.u32 	%r30, %r11, %r26;
	mul.lo.s32 	%r31, %r26, -766435501;
	mul.hi.u32 	%r32, %r13, %r27;
	mul.lo.s32 	%r33, %r27, -845247145;
	xor.b32  	%r34, %r24, %r28;
	xor.b32  	%r35, %r34, %r32;
	xor.b32  	%r36, %r22, %r29;
	xor.b32  	%r37, %r36, %r30;
	add.s32 	%r38, %r5, -626627285;
	add.s32 	%r39, %r6, 842468239;
	mul.hi.u32 	%r40, %r11, %r35;
	mul.lo.s32 	%r41, %r35, -766435501;
	mul.hi.u32 	%r42, %r13, %r37;
	mul.lo.s32 	%r43, %r37, -845247145;
	xor.b32  	%r44, %r33, %r38;
	xor.b32  	%r45, %r44, %r42;
	xor.b32  	%r46, %r31, %r39;
	xor.b32  	%r47, %r46, %r40;
	add.s32 	%r48, %r5, 2027808484;
	add.s32 	%r49, %r6, -308364780;
	mul.hi.u32 	%r50, %r11, %r45;
	mul.lo.s32 	%r51, %r45, -766435501;
	mul.hi.u32 	%r52, %r13, %r47;
	mul.lo.s32 	%r53, %r47, -845247145;
	xor.b32  	%r54, %r43, %r48;
	xor.b32  	%r55, %r54, %r52;
	xor.b32  	%r56, %r41, %r49;
	xor.b32  	%r57, %r56, %r50;
	add.s32 	%r58, %r5, 387276957;
	add.s32 	%r59, %r6, -1459197799;
	mul.hi.u32 	%r60, %r11, %r55;
	mul.lo.s32 	%r61, %r55, -766435501;
	mul.hi.u32 	%r62, %r13, %r57;
	mul.lo.s32 	%r63, %r57, -845247145;
	xor.b32  	%r64, %r53, %r58;
	xor.b32  	%r65, %r64, %r62;
	xor.b32  	%r66, %r51, %r59;
	xor.b32  	%r67, %r66, %r60;
	add.s32 	%r68, %r5, -1253254570;
	add.s32 	%r69, %r6, 1684936478;
	mul.hi.u32 	%r70, %r11, %r65;
	mul.lo.s32 	%r71, %r65, -766435501;
	mul.hi.u32 	%r72, %r13, %r67;
	mul.lo.s32 	%r73, %r67, -845247145;
	xor.b32  	%r74, %r63, %r68;
	xor.b32  	%r75, %r74, %r72;
	xor.b32  	%r76, %r61, %r69;
	xor.b32  	%r77, %r76, %r70;
	add.s32 	%r78, %r5, 1401181199;
	add.s32 	%r79, %r6, 534103459;
	mul.hi.u32 	%r80, %r11, %r75;
	mul.lo.s32 	%r81, %r75, -766435501;
	mul.hi.u32 	%r82, %r13, %r77;
	mul.lo.s32 	%r83, %r77, -845247145;
	xor.b32  	%r84, %r73, %r78;
	xor.b32  	%r85, %r84, %r82;
	xor.b32  	%r86, %r71, %r79;
	xor.b32  	%r87, %r86, %r80;
	add.s32 	%r88, %r5, -239350328;
	add.s32 	%r89, %r6, -616729560;
	mul.hi.u32 	%r90, %r11, %r85;
	mul.lo.s32 	%r91, %r85, -766435501;
	mul.hi.u32 	%r92, %r13, %r87;
	mul.lo.s32 	%r93, %r87, -845247145;
	xor.b32  	%r94, %r83, %r88;
	xor.b32  	%r95, %r94, %r92;
	xor.b32  	%r96, %r81, %r89;
	xor.b32  	%r97, %r96, %r90;
	add.s32 	%r98, %r5, -1879881855;
	add.s32 	%r99, %r6, -1767562579;
	mul.hi.u32 	%r100, %r11, %r95;
	mul.lo.s32 	%r101, %r95, -766435501;
	mul.hi.u32 	%r102, %r13, %r97;
	mul.lo.s32 	%r103, %r97, -845247145;
	xor.b32  	%r104, %r93, %r98;
	xor.b32  	%r105, %r104, %r102;
	xor.b32  	%r106, %r91, %r99;
	xor.b32  	%r107, %r106, %r100;
	st.global.v4.u32 	[%rd5], {%r9, %r9, %r4, %r10};
	st.global.v4.u32 	[%rd5+16], {%r105, %r103, %r107, %r101};
	ret;

}
	// .globl	_Z12rdmgeneratorP24curandStatePhilox4_32_10Pfi
.visible .entry _Z12rdmgeneratorP24curandStatePhilox4_32_10Pfi(
	.param .u64 .ptr .align 1 _Z12rdmgeneratorP24curandStatePhilox4_32_10Pfi_param_0,
	.param .u64 .ptr .align 1 _Z12rdmgeneratorP24curandStatePhilox4_32_10Pfi_param_1,
	.param .u32 _Z12rdmgeneratorP24curandStatePhilox4_32_10Pfi_param_2
)
{
	.reg .pred 	%p<19>;
	.reg .b32 	%r<262>;
	.reg .b32 	%f<35>;
	.reg .b64 	%rd<7>;

	ld.param.u64 	%rd3, [_Z12rdmgeneratorP24curandStatePhilox4_32_10Pfi_param_0];
	ld.param.u64 	%rd2, [_Z12rdmgeneratorP24curandStatePhilox4_32_10Pfi_param_1];
	ld.param.u32 	%r22, [_Z12rdmgeneratorP24curandStatePhilox4_32_10Pfi_param_2];
	cvta.to.global.u64 	%rd4, %rd3;
	mul.wide.s32 	%rd5, %r22, 64;
	add.s64 	%rd1, %rd4, %rd5;
	ld.global.u32 	%r23, [%rd1+44];
	setp.eq.s32 	%p1, %r23, 1;
	@%p1 bra 	$L__BB1_30;
	ld.global.u32 	%r24, [%rd1+40];
	add.s32 	%r259, %r24, 1;
	setp.eq.s32 	%p2, %r24, 1;
	@%p2 bra 	$L__BB1_5;
	setp.eq.s32 	%p3, %r24, 2;
	@%p3 bra 	$L__BB1_6;
	setp.eq.s32 	%p4, %r24, 3;
	@%p4 bra 	$L__BB1_7;
	ld.global.u32 	%r257, [%rd1+16];
	bra.uni 	$L__BB1_8;
$L__BB1_5:
	ld.global.u32 	%r257, [%rd1+20];
	bra.uni 	$L__BB1_8;
$L__BB1_6:
	ld.global.u32 	%r257, [%rd1+24];
	bra.uni 	$L__BB1_8;
$L__BB1_7:
	ld.global.u32 	%r257, [%rd1+28];
$L__BB1_8:
	setp.ne.s32 	%p5, %r259, 4;
	@%p5 bra 	$L__BB1_15;
	ld.global.u32 	%r25, [%rd1];
	add.s32 	%r7, %r25, 1;
	setp.eq.s32 	%p6, %r7, 0;
	st.global.u32 	[%rd1], %r7;
	@%p6 bra 	$L__BB1_11;
	ld.global.u32 	%r258, [%rd1+4];
	bra.uni 	$L__BB1_14;
$L__BB1_11:
	ld.global.u32 	%r26, [%rd1+4];
	add.s32 	%r258, %r26, 1;
	setp.ne.s32 	%p7, %r258, 0;
	st.global.u32 	[%rd1+4], %r258;
	@%p7 bra 	$L__BB1_14;
	ld.global.u32 	%r28, [%rd1+8];
	add.s32 	%r29, %r28, 1;
	setp.ne.s32 	%p8, %r29, 0;
	st.global.u32 	[%rd1+8], %r29;
	mov.b32 	%r258, 0;
	@%p8 bra 	$L__BB1_14;
	ld.global.u32 	%r31, [%rd1+12];
	add.s32 	%r32, %r31, 1;
	st.global.u32 	[%rd1+12], %r32;
$L__BB1_14:
	ld.global.v2.u32 	{%r34, %r35}, [%rd1+8];
	ld.global.v2.u32 	{%r36, %r37}, [%rd1+32];
	mov.b32 	%r38, -766435501;
	mul.hi.u32 	%r39, %r38, %r7;
	mul.lo.s32 	%r40, %r7, -766435501;
	mov.b32 	%r41, -845247145;
	mul.hi.u32 	%r42, %r41, %r34;
	mul.lo.s32 	%r43, %r34, -845247145;
	xor.b32  	%r44, %r42, %r258;
	xor.b32  	%r45, %r44, %r36;
	xor.b32  	%r46, %r35, %r39;
	xor.b32  	%r47, %r46, %r37;
	add.s32 	%r48, %r36, -1640531527;
	add.s32 	%r49, %r37, -1150833019;
	mul.hi.u32 	%r50, %r38, %r45;
	mul.lo.s32 	%r51, %r45, -766435501;
	mul.hi.u32 	%r52, %r41, %r47;
	mul.lo.s32 	%r53, %r47, -845247145;
	xor.b32  	%r54, %r43, %r52;
	xor.b32  	%r55, %r54, %r48;
	xor.b32  	%r56, %r50, %r40;
	xor.b32  	%r57, %r56, %r49;
	add.s32 	%r58, %r36, 1013904242;
	add.s32 	%r59, %r37, 1993301258;
	mul.hi.u32 	%r60, %r38, %r55;
	mul.lo.s32 	%r61, %r55, -766435501;
	mul.hi.u32 	%r62, %r41, %r57;
	mul.lo.s32 	%r63, %r57, -845247145;
	xor.b32  	%r64, %r53, %r58;
	xor.b32  	%r65, %r64, %r62;
	xor.b32  	%r66, %r59, %r51;
	xor.b32  	%r67, %r66, %r60;
	add.s32 	%r68, %r36, -626627285;
	add.s32 	%r69, %r37, 842468239;
	mul.hi.u32 	%r70, %r38, %r65;
	mul.lo.s32 	%r71, %r65, -766435501;
	mul.hi.u32 	%r72, %r41, %r67;
	mul.lo.s32 	%r73, %r67, -845247145;
	xor.b32  	%r74, %r63, %r68;
	xor.b32  	%r75, %r74, %r72;
	xor.b32  	%r76, %r61, %r69;
	xor.b32  	%r77, %r76, %r70;
	add.s32 	%r78, %r36, 2027808484;
	add.s32 	%r79, %r37, -308364780;
	mul.hi.u32 	%r80, %r38, %r75;
	mul.lo.s32 	%r81, %r75, -766435501;
	mul.hi.u32 	%r82, %r41, %r77;
	mul.lo.s32 	%r83, %r77, -845247145;
	xor.b32  	%r84, %r73, %r78;
	xor.b32  	%r85, %r84, %r82;
	xor.b32  	%r86, %r71, %r79;
	xor.b32  	%r87, %r86, %r80;
	add.s32 	%r88, %r36, 387276957;
	add.s32 	%r89, %r37, -1459197799;
	mul.hi.u32 	%r90, %r38, %r85;
	mul.lo.s32 	%r91, %r85, -766435501;
	mul.hi.u32 	%r92, %r41, %r87;
	mul.lo.s32 	%r93, %r87, -845247145;
	xor.b32  	%r94, %r83, %r88;
	xor.b32  	%r95, %r94, %r92;
	xor.b32  	%r96, %r81, %r89;
	xor.b32  	%r97, %r96, %r90;
	add.s32 	%r98, %r36, -1253254570;
	add.s32 	%r99, %r37, 1684936478;
	mul.hi.u32 	%r100, %r38, %r95;
	mul.lo.s32 	%r101, %r95, -766435501;
	mul.hi.u32 	%r102, %r41, %r97;
	mul.lo.s32 	%r103, %r97, -845247145;
	xor.b32  	%r104, %r93, %r98;
	xor.b32  	%r105, %r104, %r102;
	xor.b32  	%r106, %r91, %r99;
	xor.b32  	%r107, %r106, %r100;
	add.s32 	%r108, %r36, 1401181199;
	add.s32 	%r109, %r37, 534103459;
	mul.hi.u32 	%r110, %r38, %r105;
	mul.lo.s32 	%r111, %r105, -766435501;
	mul.hi.u32 	%r112, %r41, %r107;
	mul.lo.s32 	%r113, %r107, -845247145;
	xor.b32  	%r114, %r103, %r108;
	xor.b32  	%r115, %r114, %r112;
	xor.b32  	%r116, %r101, %r109;
	xor.b32  	%r117, %r116, %r110;
	add.s32 	%r118, %r36, -239350328;
	add.s32 	%r119, %r37, -616729560;
	mul.hi.u32 	%r120, %r38, %r115;
	mul.lo.s32 	%r121, %r115, -766435501;
	mul.hi.u32 	%r122, %r41, %r117;
	mul.lo.s32 	%r123, %r117, -845247145;
	xor.b32  	%r124, %r113, %r118;
	xor.b32  	%r125, %r124, %r122;
	xor.b32  	%r126, %r111, %r119;
	xor.b32  	%r127, %r126, %r120;
	add.s32 	%r128, %r36, -1879881855;
	add.s32 	%r129, %r37, -1767562579;
	mul.hi.u32 	%r130, %r38, %r125;
	mul.lo.s32 	%r131, %r125, -766435501;
	mul.hi.u32 	%r132, %r41, %r127;
	mul.lo.s32 	%r133, %r127, -845247145;
	xor.b32  	%r134, %r123, %r128;
	xor.b32  	%r135, %r134, %r132;
	xor.b32  	%r136, %r121, %r129;
	xor.b32  	%r137, %r136, %r130;
	st.global.v4.u32 	[%rd1+16], {%r135, %r133, %r137, %r131};
	mov.b32 	%r259, 0;
$L__BB1_15:
	add.s32 	%r12, %r259, 1;
	st.global.u32 	[%rd1+40], %r12;
	setp.eq.s32 	%p9, %r259, 1;
	@%p9 bra 	$L__BB1_19;
	setp.eq.s32 	%p10, %r259, 2;
	@%p10 bra 	$L__BB1_20;
	setp.eq.s32 	%p11, %r259, 3;
	@%p11 bra 	$L__BB1_21;
	ld.global.u32 	%r260, [%rd1+16];
	bra.uni 	$L__BB1_22;
$L__BB1_19:
	ld.global.u32 	%r260, [%rd1+20];
	bra.uni 	$L__BB1_22;
$L__BB1_20:
	ld.global.u32 	%r260, [%rd1+24];
	bra.uni 	$L__BB1_22;
$L__BB1_21:
	ld.global.u32 	%r260, [%rd1+28];
$L__BB1_22:
	setp.ne.s32 	%p12, %r12, 4;
	@%p12 bra 	$L__BB1_29;
	ld.global.u32 	%r138, [%rd1];
	add.s32 	%r18, %r138, 1;
	setp.eq.s32 	%p13, %r18, 0;
	st.global.u32 	[%rd1], %r18;
	@%p13 bra 	$L__BB1_25;
	ld.global.u32 	%r261, [%rd1+4];
	bra.uni 	$L__BB1_28;
$L__BB1_25:
	ld.global.u32 	%r139, [%rd1+4];
	add.s32 	%r261, %r139, 1;
	setp.ne.s32 	%p14, %r261, 0;
	st.global.u32 	[%rd1+4], %r261;
	@%p14 bra 	$L__BB1_28;
	ld.global.u32 	%r141, [%rd1+8];
	add.s32 	%r142, %r141, 1;
	setp.ne.s32 	%p15, %r142, 0;
	st.global.u32 	[%rd1+8], %r142;
	mov.b32 	%r261, 0;
	@%p15 bra 	$L__BB1_28;
	ld.global.u32 	%r144, [%rd1+12];
	add.s32 	%r145, %r144, 1;
	st.global.u32 	[%rd1+12], %r145;
$L__BB1_28:
	ld.global.v2.u32 	{%r146, %r147}, [%rd1+8];
	ld.global.v2.u32 	{%r148, %r149}, [%rd1+32];
	mov.b32 	%r150, -766435501;
	mul.hi.u32 	%r151, %r150, %r18;
	mul.lo.s32 	%r152, %r18, -766435501;
	mov.b32 	%r153, -845247145;
	mul.hi.u32 	%r154, %r153, %r146;
	mul.lo.s32 	%r155, %r146, -845247145;
	xor.b32  	%r156, %r154, %r261;
	xor.b32  	%r157, %r156, %r148;
	xor.b32  	%r158, %r147, %r151;
	xor.b32  	%r159, %r158, %r149;
	add.s32 	%r160, %r148, -1640531527;
	add.s32 	%r161, %r149, -1150833019;
	mul.hi.u32 	%r162, %r150, %r157;
	mul.lo.s32 	%r163, %r157, -766435501;
	mul.hi.u32 	%r164, %r153, %r159;
	mul.lo.s32 	%r165, %r159, -845247145;
	xor.b32  	%r166, %r155, %r164;
	xor.b32  	%r167, %r166, %r160;
	xor.b32  	%r168, %r162, %r152;
	xor.b32  	%r169, %r168, %r161;
	add.s32 	%r170, %r148, 1013904242;
	add.s32 	%r171, %r149, 1993301258;
	mul.hi.u32 	%r172, %r150, %r167;
	mul.lo.s32 	%r173, %r167, -766435501;
	mul.hi.u32 	%r174, %r153, %r169;
	mul.lo.s32 	%r175, %r169, -845247145;
	xor.b32  	%r176, %r165, %r170;
	xor.b32  	%r177, %r176, %r174;
	xor.b32  	%r178, %r171, %r163;
	xor.b32  	%r179, %r178, %r172;
	add.s32 	%r180, %r148, -626627285;
	add.s32 	%r181, %r149, 842468239;
	mul.hi.u32 	%r182, %r150, %r177;
	mul.lo.s32 	%r183, %r177, -766435501;
	mul.hi.u32 	%r184, %r153, %r179;
	mul.lo.s32 	%r185, %r179, -845247145;
	xor.b32  	%r186, %r175, %r180;
	xor.b32  	%r187, %r186, %r184;
	xor.b32  	%r188, %r173, %r181;
	xor.b32  	%r189, %r188, %r182;
	add.s32 	%r190, %r148, 2027808484;
	add.s32 	%r191, %r149, -308364780;
	mul.hi.u32 	%r192, %r150, %r187;
	mul.lo.s32 	%r193, %r187, -766435501;
	mul.hi.u32 	%r194, %r153, %r189;
	mul.lo.s32 	%r195, %r189, -845247145;
	xor.b32  	%r196, %r185, %r190;
	xor.b32  	%r197, %r196, %r194;
	xor.b32  	%r198, %r183, %r191;
	xor.b32  	%r199, %r198, %r192;
	add.s32 	%r200, %r148, 387276957;
	add.s32 	%r201, %r149, -1459197799;
	mul.hi.u32 	%r202, %r150, %r197;
	mul.lo.s32 	%r203, %r197, -766435501;
	mul.hi.u32 	%r204, %r153, %r199;
	mul.lo.s32 	%r205, %r199, -845247145;
	xor.b32  	%r206, %r195, %r200;
	xor.b32  	%r207, %r206, %r204;
	xor.b32  	%r208, %r193, %r201;
	xor.b32  	%r209, %r208, %r202;
	add.s32 	%r210, %r148, -1253254570;
	add.s32 	%r211, %r149, 1684936478;
	mul.hi.u32 	%r212, %r150, %r207;
	mul.lo.s32 	%r213, %r207, -766435501;
	mul.hi.u32 	%r214, %r153, %r209;
	mul.lo.s32 	%r215, %r209, -845247145;
	xor.b32  	%r216, %r205, %r210;
	xor.b32  	%r217, %r216, %r214;
	xor.b32  	%r218, %r203, %r211;
	xor.b32  	%r219, %r218, %r212;
	add.s32 	%r220, %r148, 1401181199;
	add.s32 	%r221, %r149, 534103459;
	mul.hi.u32 	%r222, %r150, %r217;
	mul.lo.s32 	%r223, %r217, -766435501;
	mul.hi.u32 	%r224, %r153, %r219;
	mul.lo.s32 	%r225, %r219, -845247145;
	xor.b32  	%r226, %r215, %r220;
	xor.b32  	%r227, %r226, %r224;
	xor.b32  	%r228, %r213, %r221;
	xor.b32  	%r229, %r228, %r222;
	add.s32 	%r230, %r148, -239350328;
	add.s32 	%r231, %r149, -616729560;
	mul.hi.u32 	%r232, %r150, %r227;
	mul.lo.s32 	%r233, %r227, -766435501;
	mul.hi.u32 	%r234, %r153, %r229;
	mul.lo.s32 	%r235, %r229, -845247145;
	xor.b32  	%r236, %r225, %r230;
	xor.b32  	%r237, %r236, %r234;
	xor.b32  	%r238, %r223, %r231;
	xor.b32  	%r239, %r238, %r232;
	add.s32 	%r240, %r148, -1879881855;
	add.s32 	%r241, %r149, -1767562579;
	mul.hi.u32 	%r242, %r150, %r237;
	mul.lo.s32 	%r243, %r237, -766435501;
	mul.hi.u32 	%r244, %r153, %r239;
	mul.lo.s32 	%r245, %r239, -845247145;
	xor.b32  	%r246, %r235, %r240;
	xor.b32  	%r247, %r246, %r244;
	xor.b32  	%r248, %r233, %r241;
	xor.b32  	%r249, %r248, %r242;
	st.global.v4.u32 	[%rd1+16], {%r247, %r245, %r249, %r243};
	mov.b32 	%r250, 0;
	st.global.u32 	[%rd1+40], %r250;
$L__BB1_29:
	cvt.rn.f32.u32 	%f4, %r257;
	fma.rn.f32 	%f5, %f4, 0f2F800000, 0f2F000000;
	cvt.rn.f32.u32 	%f6, %r260;
	fma.rn.f32 	%f7, %f6, 0f30C90FDB, 0f30490FDB;
	setp.lt.f32 	%p16, %f5, 0f00800000;
	mul.f32 	%f8, %f5, 0f4B000000;
	selp.f32 	%f9, %f8, %f5, %p16;
	selp.f32 	%f10, 0fC1B80000, 0f00000000, %p16;
	mov.b32 	%r251, %f9;
	add.s32 	%r252, %r251, -1059760811;
	and.b32  	%r253, %r252, -8388608;
	sub.s32 	%r254, %r251, %r253;
	mov.b32 	%f11, %r254;
	cvt.rn.f32.s32 	%f12, %r253;
	fma.rn.f32 	%f13, %f12, 0f34000000, %f10;
	add.f32 	%f14, %f11, 0fBF800000;
	fma.rn.f32 	%f15, %f14, 0fBE055027, 0f3E1039F6;
	fma.rn.f32 	%f16, %f15, %f14, 0fBDF8CDCC;
	fma.rn.f32 	%f17, %f16, %f14, 0f3E0F2955;
	fma.rn.f32 	%f18, %f17, %f14, 0fBE2AD8B9;
	fma.rn.f32 	%f19, %f18, %f14, 0f3E4CED0B;
	fma.rn.f32 	%f20, %f19, %f14, 0fBE7FFF22;
	fma.rn.f32 	%f21, %f20, %f14, 0f3EAAAA78;
	fma.rn.f32 	%f22, %f21, %f14, 0fBF000000;
	mul.f32 	%f23, %f14, %f22;
	fma.rn.f32 	%f24, %f23, %f14, %f14;
	fma.rn.f32 	%f25, %f13, 0f3F317218, %f24;
	setp.gt.u32 	%p17, %r251, 2139095039;
	fma.rn.f32 	%f26, %f9, 0f7F800000, 0f7F800000;
	selp.f32 	%f27, %f26, %f25, %p17;
	setp.eq.f32 	%p18, %f9, 0f00000000;
	mul.f32 	%f28, %f27, 0fC0000000;
	selp.f32 	%f29, 0f7F800000, %f28, %p18;
	sqrt.rn.f32 	%f30, %f29;
	sin.approx.f32 	%f31, %f7;
	cos.approx.f32 	%f32, %f7;
	mul.f32 	%f34, %f30, %f31;
	mul.f32 	%f33, %f30, %f32;
	st.global.f32 	[%rd1+52], %f33;
	mov.b32 	%r255, 1;
	st.global.u32 	[%rd1+44], %r255;
	bra.uni 	$L__BB1_31;
$L__BB1_30:
	mov.b32 	%r256, 0;
	st.global.u32 	[%rd1+44], %r256;
	ld.global.f32 	%f34, [%rd1+52];
$L__BB1_31:
	cvta.to.global.u64 	%rd6, %rd2;
	st.global.f32 	[%rd6], %f34;
	ret;

}
	// .globl	_Z16printPhiloxStateP24curandStatePhilox4_32_10i
.visible .entry _Z16printPhiloxStateP24curandStatePhilox4_32_10i(
	.param .u64 .ptr .align 1 _Z16printPhiloxStateP24curandStatePhilox4_32_10i_param_0,
	.param .u32 _Z16printPhiloxStateP24curandStatePhilox4_32_10i_param_1
)
{
	.local .align 8 .b8 	__local_depot2[8];
	.reg .b64 	%SP;
	.reg .b64 	%SPL;
	.reg .pred 	%p<2>;
	.reg .b32 	%r<12>;
	.reg .b64 	%rd<11>;

	mov.u64 	%SPL, __local_depot2;
	cvta.local.u64 	%SP, %SPL;
	ld.param.u64 	%rd1, [_Z16printPhiloxStateP24curandStatePhilox4_32_10i_param_0];
	ld.param.u32 	%r2, [_Z16printPhiloxStateP24curandStatePhilox4_32_10i_param_1];
	mov.u32 	%r3, %tid.x;
	mov.u32 	%r4, %ctaid.x;
	mov.u32 	%r5, %ntid.x;
	mad.lo.s32 	%r1, %r4, %r5, %r3;
	setp.ge.s32 	%p1, %r1, %r2;
	@%p1 bra 	$L__BB2_2;
	add.u64 	%rd2, %SP, 0;
	add.u64 	%rd3, %SPL, 0;
	cvta.to.global.u64 	%rd4, %rd1;
	mul.wide.s32 	%rd5, %r1, 64;
	add.s64 	%rd6, %rd4, %rd5;
	ld.global.u32 	%r6, [%rd6+32];
	st.local.u32 	[%rd3], %r6;
	mov.u64 	%rd7, $str$1;
	cvta.global.u64 	%rd8, %rd7;
	{ // callseq 0, 0
	.param .b64 param0;
	st.param.b64 	[param0], %rd8;
	.param .b64 param1;
	st.param.b64 	[param1], %rd2;
	.param .b32 retval0;
	call.uni (retval0), 
	vprintf, 
	(
	param0, 
	param1
	);
	ld.param.b32 	%r7, [retval0];
	} // callseq 0
	ld.global.u32 	%r9, [%rd6+36];
	st.local.u32 	[%rd3], %r9;
	mov.u64 	%rd9, $str$2;
	cvta.global.u64 	%rd10, %rd9;
	{ // callseq 1, 0
	.param .b64 param0;
	st.param.b64 	[param0], %rd10;
	.param .b64 param1;
	st.param.b64 	[param1], %rd2;
	.param .b32 retval0;
	call.uni (retval0), 
	vprintf, 
	(
	param0, 
	param1
	);
	ld.param.b32 	%r10, [retval0];
	} // callseq 1
$L__BB2_2:
	ret;

}
	// .globl	_Z11propagationP24curandStatePhilox4_32_10PfS1_S1_15SimParameters_t
.visible .entry _Z11propagationP24curandStatePhilox4_32_10PfS1_S1_15SimParameters_t(
	.param .u64 .ptr .align 1 _Z11propagationP24curandStatePhilox4_32_10PfS1_S1_15SimParameters_t_param_0,
	.param .u64 .ptr .align 1 _Z11propagationP24curandStatePhilox4_32_10PfS1_S1_15SimParameters_t_param_1,
	.param .u64 .ptr .align 1 _Z11propagationP24curandStatePhilox4_32_10PfS1_S1_15SimParameters_t_param_2,
	.param .u64 .ptr .align 1 _Z11propagationP24curandStatePhilox4_32_10PfS1_S1_15SimParameters_t_param_3,
	.param .align 8 .b8 _Z11propagationP24curandStatePhilox4_32_10PfS1_S1_15SimParameters_t_param_4[2056]
)
{
	.reg .pred 	%p<23>;
	.reg .b32 	%r<274>;
	.reg .b32 	%f<82>;
	.reg .b64 	%rd<18>;
	.reg .b64 	%fd<32>;

	ld.param.u64 	%rd6, [_Z11propagationP24curandStatePhilox4_32_10PfS1_S1_15SimParameters_t_param_0];
	ld.param.u64 	%rd7, [_Z11propagationP24curandStatePhilox4_32_10PfS1_S1_15SimParameters_t_param_1];
	ld.param.u64 	%rd8, [_Z11propagationP24curandStatePhilox4_32_10PfS1_S1_15SimParameters_t_param_2];
	ld.param.u64 	%rd9, [_Z11propagationP24curandStatePhilox4_32_10PfS1_S1_15SimParameters_t_param_3];
	mov.b64 	%rd10, _Z11propagationP24curandStatePhilox4_32_10PfS1_S1_15SimParameters_t_param_4;
	mov.u64 	%rd1, %rd10;
	mov.u32 	%r34, %tid.x;
	mov.u32 	%r35, %ctaid.x;
	mov.u32 	%r36, %ntid.x;
	mad.lo.s32 	%r1, %r35, %r36, %r34;
	ld.param.u32 	%r37, [_Z11propagationP24curandStatePhilox4_32_10PfS1_S1_15SimParameters_t_param_4+2000];
	setp.ge.s32 	%p1, %r1, %r37;
	@%p1 bra 	$L__BB3_36;
	ld.param.f32 	%f18, [%rd1+2052];
	cvt.rzi.s32.f32 	%r38, %f18;
	cvta.to.global.u64 	%rd11, %rd7;
	cvta.to.global.u64 	%rd12, %rd8;
	cvta.to.global.u64 	%rd13, %rd9;
	mul.wide.s32 	%rd14, %r1, 4;
	add.s64 	%rd2, %rd11, %rd14;
	ld.global.f32 	%f79, [%rd2];
	add.s64 	%rd3, %rd12, %rd14;
	ld.global.f32 	%f80, [%rd3];
	add.s64 	%rd4, %rd13, %rd14;
	ld.global.f32 	%f81, [%rd4];
	cvt.rn.f32.s32 	%f4, %r38;
	setp.geu.f32 	%p2, %f79, %f4;
	@%p2 bra 	$L__BB3_35;
	ld.param.f32 	%f19, [%rd1+2048];
	ld.param.f32 	%f20, [%rd1+2040];
	cvt.rzi.s32.f32 	%r39, %f19;
	cvt.rn.f32.s32 	%f5, %r39;
	cvta.to.global.u64 	%rd15, %rd6;
	mul.wide.s32 	%rd16, %r1, 64;
	add.s64 	%rd5, %rd15, %rd16;
	ld.param.f32 	%f21, [%rd1+2032];
	cvt.f64.f32 	%fd3, %f21;
	add.f64 	%fd1, %fd3, %fd3;
	cvt.f64.f32 	%fd2, %f20;
	ld.global.u32 	%r265, [%rd5+44];
	add.f64 	%fd13, %fd2, %fd2;
$L__BB3_3:
	setp.eq.s32 	%p3, %r265, 1;
	@%p3 bra 	$L__BB3_33;
	ld.global.u32 	%r40, [%rd5+40];
	add.s32 	%r269, %r40, 1;
	setp.eq.s32 	%p4, %r40, 1;
	@%p4 bra 	$L__BB3_8;
	setp.eq.s32 	%p5, %r40, 2;
	@%p5 bra 	$L__BB3_9;
	setp.eq.s32 	%p6, %r40, 3;
	@%p6 bra 	$L__BB3_10;
	ld.global.u32 	%r266, [%rd5+16];
	bra.uni 	$L__BB3_11;
$L__BB3_8:
	ld.global.u32 	%r266, [%rd5+20];
	bra.uni 	$L__BB3_11;
$L__BB3_9:
	ld.global.u32 	%r266, [%rd5+24];
	bra.uni 	$L__BB3_11;
$L__BB3_10:
	ld.global.u32 	%r266, [%rd5+28];
$L__BB3_11:
	setp.ne.s32 	%p7, %r269, 4;
	@%p7 bra 	$L__BB3_18;
	ld.global.v2.u32 	{%r41, %r268}, [%rd5];
	add.s32 	%r11, %r41, 1;
	setp.eq.s32 	%p8, %r11, 0;
	st.global.u32 	[%rd5], %r11;
	@%p8 bra 	$L__BB3_14;
	ld.global.u32 	%r267, [%rd5+8];
	bra.uni 	$L__BB3_17;
$L__BB3_14:
	add.s32 	%r268, %r268, 1;
	setp.ne.s32 	%p9, %r268, 0;
	st.global.u32 	[%rd5+4], %r268;
	ld.global.u32 	%r267, [%rd5+8];
	@%p9 bra 	$L__BB3_17;
	add.s32 	%r267, %r267, 1;
	setp.ne.s32 	%p10, %r267, 0;
	st.global.u32 	[%rd5+8], %r267;
	mov.b32 	%r268, 0;
	@%p10 bra 	$L__BB3_17;
	ld.global.u32 	%r44, [%rd5+12];
	add.s32 	%r45, %r44, 1;
	st.global.u32 	[%rd5+12], %r45;
	mov.b32 	%r267, 0;
	mov.u32 	%r268, %r267;
$L__BB3_17:
	ld.global.u32 	%r47, [%rd5+12];
	ld.global.v2.u32 	{%r48, %r49}, [%rd5+32];
	mov.b32 	%r50, -766435501;
	mul.hi.u32 	%r51, %r50, %r11;
	mul.lo.s32 	%r52, %r11, -766435501;
	mov.b32 	%r53, -845247145;
	mul.hi.u32 	%r54, %r53, %r267;
	mul.lo.s32 	%r55, %r267, -845247145;
	xor.b32  	%r56, %r54, %r268;
	xor.b32  	%r57, %r56, %r48;
	xor.b32  	%r58, %r47, %r51;
	xor.b32  	%r59, %r58, %r49;
	add.s32 	%r60, %r48, -1640531527;
	add.s32 	%r61, %r49, -1150833019;
	mul.hi.u32 	%r62, %r50, %r57;
	mul.lo.s32 	%r63, %r57, -766435501;
	mul.hi.u32 	%r64, %r53, %r59;
	mul.lo.s32 	%r65, %r59, -845247145;
	xor.b32  	%r66, %r55, %r64;
	xor.b32  	%r67, %r66, %r60;
	xor.b32  	%r68, %r62, %r52;
	xor.b32  	%r69, %r68, %r61;
	add.s32 	%r70, %r48, 1013904242;
	add.s32 	%r71, %r49, 1993301258;
	mul.hi.u32 	%r72, %r50, %r67;
	mul.lo.s32 	%r73, %r67, -766435501;
	mul.hi.u32 	%r74, %r53, %r69;
	mul.lo.s32 	%r75, %r69, -845247145;
	xor.b32  	%r76, %r65, %r70;
	xor.b32  	%r77, %r76, %r74;
	xor.b32  	%r78, %r71, %r63;
	xor.b32  	%r79, %r78, %r72;
	add.s32 	%r80, %r48, -626627285;
	add.s32 	%r81, %r49, 842468239;
	mul.hi.u32 	%r82, %r50, %r77;
	mul.lo.s32 	%r83, %r77, -766435501;
	mul.hi.u32 	%r84, %r53, %r79;
	mul.lo.s32 	%r85, %r79, -845247145;
	xor.b32  	%r86, %r75, %r80;
	xor.b32  	%r87, %r86, %r84;
	xor.b32  	%r88, %r73, %r81;
	xor.b32  	%r89, %r88, %r82;
	add.s32 	%r90, %r48, 2027808484;
	add.s32 	%r91, %r49, -308364780;
	mul.hi.u32 	%r92, %r50, %r87;
	mul.lo.s32 	%r93, %r87, -766435501;
	mul.hi.u32 	%r94, %r53, %r89;
	mul.lo.s32 	%r95, %r89, -845247145;
	xor.b32  	%r96, %r85, %r90;
	xor.b32  	%r97, %r96, %r94;
	xor.b32  	%r98, %r83, %r91;
	xor.b32  	%r99, %r98, %r92;
	add.s32 	%r100, %r48, 387276957;
	add.s32 	%r101, %r49, -1459197799;
	mul.hi.u32 	%r102, %r50, %r97;
	mul.lo.s32 	%r103, %r97, -766435501;
	mul.hi.u32 	%r104, %r53, %r99;
	mul.lo.s32 	%r105, %r99, -845247145;
	xor.b32  	%r106, %r95, %r100;
	xor.b32  	%r107, %r106, %r104;
	xor.b32  	%r108, %r93, %r101;
	xor.b32  	%r109, %r108, %r102;
	add.s32 	%r110, %r48, -1253254570;
	add.s32 	%r111, %r49, 1684936478;
	mul.hi.u32 	%r112, %r50, %r107;
	mul.lo.s32 	%r113, %r107, -766435501;
	mul.hi.u32 	%r114, %r53, %r109;
	mul.lo.s32 	%r115, %r109, -845247145;
	xor.b32  	%r116, %r105, %r110;
	xor.b32  	%r117, %r116, %r114;
	xor.b32  	%r118, %r103, %r111;
	xor.b32  	%r119, %r118, %r112;
	add.s32 	%r120, %r48, 1401181199;
	add.s32 	%r121, %r49, 534103459;
	mul.hi.u32 	%r122, %r50, %r117;
	mul.lo.s32 	%r123, %r117, -766435501;
	mul.hi.u32 	%r124, %r53, %r119;
	mul.lo.s32 	%r125, %r119, -845247145;
	xor.b32  	%r126, %r115, %r120;
	xor.b32  	%r127, %r126, %r124;
	xor.b32  	%r128, %r113, %r121;
	xor.b32  	%r129, %r128, %r122;
	add.s32 	%r130, %r48, -239350328;
	add.s32 	%r131, %r49, -616729560;
	mul.hi.u32 	%r132, %r50, %r127;
	mul.lo.s32 	%r133, %r127, -766435501;
	mul.hi.u32 	%r134, %r53, %r129;
	mul.lo.s32 	%r135, %r129, -845247145;
	xor.b32  	%r136, %r125, %r130;
	xor.b32  	%r137, %r136, %r134;
	xor.b32  	%r138, %r123, %r131;
	xor.b32  	%r139, %r138, %r132;
	add.s32 	%r140, %r48, -1879881855;
	add.s32 	%r141, %r49, -1767562579;
	mul.hi.u32 	%r142, %r50, %r137;
	mul.lo.s32 	%r143, %r137, -766435501;
	mul.hi.u32 	%r144, %r53, %r139;
	mul.lo.s32 	%r145, %r139, -845247145;
	xor.b32  	%r146, %r135, %r140;
	xor.b32  	%r147, %r146, %r144;
	xor.b32  	%r148, %r133, %r141;
	xor.b32  	%r149, %r148, %r142;
	st.global.v4.u32 	[%rd5+16], {%r147, %r145, %r149, %r143};
	mov.b32 	%r269, 0;
$L__BB3_18:
	add.s32 	%r19, %r269, 1;
	st.global.u32 	[%rd5+40], %r19;
	setp.eq.s32 	%p11, %r269, 1;
	@%p11 bra 	$L__BB3_22;
	setp.eq.s32 	%p12, %r269, 2;
	@%p12 bra 	$L__BB3_23;
	setp.eq.s32 	%p13, %r269, 3;
	@%p13 bra 	$L__BB3_24;
	ld.global.u32 	%r270, [%rd5+16];
	bra.uni 	$L__BB3_25;
$L__BB3_22:
	ld.global.u32 	%r270, [%rd5+20];
	bra.uni 	$L__BB3_25;
$L__BB3_23:
	ld.global.u32 	%r270, [%rd5+24];
	bra.uni 	$L__BB3_25;
$L__BB3_24:
	ld.global.u32 	%r270, [%rd5+28];
$L__BB3_25:
	setp.ne.s32 	%p14, %r19, 4;
	@%p14 bra 	$L__BB3_32;
	ld.global.v2.u32 	{%r150, %r272}, [%rd5];
	add.s32 	%r26, %r150, 1;
	setp.eq.s32 	%p15, %r26, 0;
	st.global.u32 	[%rd5], %r26;
	@%p15 bra 	$L__BB3_28;
	ld.global.u32 	%r271, [%rd5+8];
	bra.uni 	$L__BB3_31;
$L__BB3_28:
	add.s32 	%r272, %r272, 1;
	setp.ne.s32 	%p16, %r272, 0;
	st.global.u32 	[%rd5+4], %r272;
	ld.global.u32 	%r271, [%rd5+8];
	@%p16 bra 	$L__BB3_31;
	add.s32 	%r271, %r271, 1;
	setp.ne.s32 	%p17, %r271, 0;
	st.global.u32 	[%rd5+8], %r271;
	mov.b32 	%r272, 0;
	@%p17 bra 	$L__BB3_31;
	ld.global.u32 	%r153, [%rd5+12];
	add.s32 	%r154, %r153, 1;
	st.global.u32 	[%rd5+12], %r154;
	mov.b32 	%r271, 0;
	mov.u32 	%r272, %r271;
$L__BB3_31:
	ld.global.u32 	%r155, [%rd5+12];
	ld.global.v2.u32 	{%r156, %r157}, [%rd5+32];
	mov.b32 	%r158, -766435501;
	mul.hi.u32 	%r159, %r158, %r26;
	mul.lo.s32 	%r160, %r26, -766435501;
	mov.b32 	%r161, -845247145;
	mul.hi.u32 	%r162, %r161, %r271;
	mul.lo.s32 	%r163, %r271, -845247145;
	xor.b32  	%r164, %r162, %r272;
	xor.b32  	%r165, %r164, %r156;
	xor.b32  	%r166, %r155, %r159;
	xor.b32  	%r167, %r166, %r157;
	add.s32 	%r168, %r156, -1640531527;
	add.s32 	%r169, %r157, -1150833019;
	mul.hi.u32 	%r170, %r158, %r165;
	mul.lo.s32 	%r171, %r165, -766435501;
	mul.hi.u32 	%r172, %r161, %r167;
	mul.lo.s32 	%r173, %r167, -845247145;
	xor.b32  	%r174, %r163, %r172;
	xor.b32  	%r175, %r174, %r168;
	xor.b32  	%r176, %r170, %r160;
	xor.b32  	%r177, %r176, %r169;
	add.s32 	%r178, %r156, 1013904242;
	add.s32 	%r179, %r157, 1993301258;
	mul.hi.u32 	%r180, %r158, %r175;
	mul.lo.s32 	%r181, %r175, -766435501;
	mul.hi.u32 	%r182, %r161, %r177;
	mul.lo.s32 	%r183, %r177, -845247145;
	xor.b32  	%r184, %r173, %r178;
	xor.b32  	%r185, %r184, %r182;
	xor.b32  	%r186, %r179, %r171;
	xor.b32  	%r187, %r186, %r180;
	add.s32 	%r188, %r156, -626627285;
	add.s32 	%r189, %r157, 842468239;
	mul.hi.u32 	%r190, %r158, %r185;
	mul.lo.s32 	%r191, %r185, -766435501;
	mul.hi.u32 	%r192, %r161, %r187;
	mul.lo.s32 	%r193, %r187, -845247145;
	xor.b32  	%r194, %r183, %r188;
	xor.b32  	%r195, %r194, %r192;
	xor.b32  	%r196, %r181, %r189;
	xor.b32  	%r197, %r196, %r190;
	add.s32 	%r198, %r156, 2027808484;
	add.s32 	%r199, %r157, -308364780;
	mul.hi.u32 	%r200, %r158, %r195;
	mul.lo.s32 	%r201, %r195, -766435501;
	mul.hi.u32 	%r202, %r161, %r197;
	mul.lo.s32 	%r203, %r197, -845247145;
	xor.b32  	%r204, %r193, %r198;
	xor.b32  	%r205, %r204, %r202;
	xor.b32  	%r206, %r191, %r199;
	xor.b32  	%r207, %r206, %r200;
	add.s32 	%r208, %r156, 387276957;
	add.s32 	%r209, %r157, -1459197799;
	mul.hi.u32 	%r210, %r158, %r205;
	mul.lo.s32 	%r211, %r205, -766435501;
	mul.hi.u32 	%r212, %r161, %r207;
	mul.lo.s32 	%r213, %r207, -845247145;
	xor.b32  	%r214, %r203, %r208;
	xor.b32  	%r215, %r214, %r212;
	xor.b32  	%r216, %r201, %r209;
	xor.b32  	%r217, %r216, %r210;
	add.s32 	%r218, %r156, -1253254570;
	add.s32 	%r219, %r157, 1684936478;
	mul.hi.u32 	%r220, %r158, %r215;
	mul.lo.s32 	%r221, %r215, -766435501;
	mul.hi.u32 	%r222, %r161, %r217;
	mul.lo.s32 	%r223, %r217, -845247145;
	xor.b32  	%r224, %r213, %r218;
	xor.b32  	%r225, %r224, %r222;
	xor.b32  	%r226, %r211, %r219;
	xor.b32  	%r227, %r226, %r220;
	add.s32 	%r228, %r156, 1401181199;
	add.s32 	%r229, %r157, 534103459;
	mul.hi.u32 	%r230, %r158, %r225;
	mul.lo.s32 	%r231, %r225, -766435501;
	mul.hi.u32 	%r232, %r161, %r227;
	mul.lo.s32 	%r233, %r227, -845247145;
	xor.b32  	%r234, %r223, %r228;
	xor.b32  	%r235, %r234, %r232;
	xor.b32  	%r236, %r221, %r229;
	xor.b32  	%r237, %r236, %r230;
	add.s32 	%r238, %r156, -239350328;
	add.s32 	%r239, %r157, -616729560;
	mul.hi.u32 	%r240, %r158, %r235;
	mul.lo.s32 	%r241, %r235, -766435501;
	mul.hi.u32 	%r242, %r161, %r237;
	mul.lo.s32 	%r243, %r237, -845247145;
	xor.b32  	%r244, %r233, %r238;
	xor.b32  	%r245, %r244, %r242;
	xor.b32  	%r246, %r231, %r239;
	xor.b32  	%r247, %r246, %r240;
	add.s32 	%r248, %r156, -1879881855;
	add.s32 	%r249, %r157, -1767562579;
	mul.hi.u32 	%r250, %r158, %r245;
	mul.lo.s32 	%r251, %r245, -766435501;
	mul.hi.u32 	%r252, %r161, %r247;
	mul.lo.s32 	%r253, %r247, -845247145;
	xor.b32  	%r254, %r243, %r248;
	xor.b32  	%r255, %r254, %r252;
	xor.b32  	%r256, %r241, %r249;
	xor.b32  	%r257, %r256, %r250;
	st.global.v4.u32 	[%rd5+16], {%r255, %r253, %r257, %r251};
	mov.b32 	%r258, 0;
	st.global.u32 	[%rd5+40], %r258;
$L__BB3_32:
	cvt.rn.f32.u32 	%f22, %r266;
	fma.rn.f32 	%f23, %f22, 0f2F800000, 0f2F000000;
	cvt.rn.f32.u32 	%f24, %r270;
	fma.rn.f32 	%f25, %f24, 0f30C90FDB, 0f30490FDB;
	setp.lt.f32 	%p18, %f23, 0f00800000;
	mul.f32 	%f26, %f23, 0f4B000000;
	selp.f32 	%f27, %f26, %f23, %p18;
	selp.f32 	%f28, 0fC1B80000, 0f00000000, %p18;
	mov.b32 	%r260, %f27;
	add.s32 	%r261, %r260, -1059760811;
	and.b32  	%r262, %r261, -8388608;
	sub.s32 	%r263, %r260, %r262;
	mov.b32 	%f29, %r263;
	cvt.rn.f32.s32 	%f30, %r262;
	fma.rn.f32 	%f31, %f30, 0f34000000, %f28;
	add.f32 	%f32, %f29, 0fBF800000;
	fma.rn.f32 	%f33, %f32, 0fBE055027, 0f3E1039F6;
	fma.rn.f32 	%f34, %f33, %f32, 0fBDF8CDCC;
	fma.rn.f32 	%f35, %f34, %f32, 0f3E0F2955;
	fma.rn.f32 	%f36, %f35, %f32, 0fBE2AD8B9;
	fma.rn.f32 	%f37, %f36, %f32, 0f3E4CED0B;
	fma.rn.f32 	%f38, %f37, %f32, 0fBE7FFF22;
	fma.rn.f32 	%f39, %f38, %f32, 0f3EAAAA78;
	fma.rn.f32 	%f40, %f39, %f32, 0fBF000000;
	mul.f32 	%f41, %f32, %f40;
	fma.rn.f32 	%f42, %f41, %f32, %f32;
	fma.rn.f32 	%f43, %f31, 0f3F317218, %f42;
	setp.gt.u32 	%p19, %r260, 2139095039;
	fma.rn.f32 	%f44, %f27, 0f7F800000, 0f7F800000;
	selp.f32 	%f45, %f44, %f43, %p19;
	setp.eq.f32 	%p20, %f27, 0f00000000;
	mul.f32 	%f46, %f45, 0fC0000000;
	selp.f32 	%f47, 0f7F800000, %f46, %p20;
	sqrt.rn.f32 	%f48, %f47;
	sin.approx.f32 	%f49, %f25;
	cos.approx.f32 	%f50, %f25;
	mul.f32 	%f78, %f48, %f49;
	mul.f32 	%f51, %f48, %f50;
	st.global.f32 	[%rd5+52], %f51;
	mov.b32 	%r265, 1;
	st.global.u32 	[%rd5+44], %r265;
	bra.uni 	$L__BB3_34;
$L__BB3_33:
	mov.b32 	%r265, 0;
	st.global.u32 	[%rd5+44], %r265;
	ld.global.f32 	%f78, [%rd5+52];
$L__BB3_34:
	cvt.f64.f32 	%fd4, %f80;
	add.f64 	%fd5, %fd1, %fd4;
	mul.f64 	%fd6, %fd5, %fd4;
	sqrt.rn.f64 	%fd7, %fd6;
	cvt.rn.f32.f64 	%f52, %fd7;
	mov.u64 	%rd17, %rd10;
	ld.param.f32 	%f53, [%rd17+2032];
	add.f32 	%f54, %f53, %f80;
	add.f32 	%f55, %f53, %f54;
	mul.f32 	%f56, %f80, %f55;
	sqrt.rn.f32 	%f57, %f56;
	div.rn.f32 	%f58, %f57, %f54;
	ld.param.f32 	%f59, [%rd17+2044];
	mul.f32 	%f60, %f59, %f58;
	mul.f32 	%f61, %f60, %f52;
	cvt.f64.f32 	%fd8, %f61;
	add.f64 	%fd9, %fd8, %fd8;
	cvt.f64.f32 	%fd10, %f79;
	div.rn.f64 	%fd11, %fd9, %fd10;
	sub.f64 	%fd12, %fd11, %fd2;
	cvt.rn.f32.f64 	%f62, %fd12;
	mul.f64 	%fd14, %fd13, %fd5;
	cvt.f64.f32 	%fd15, %f54;
	div.rn.f64 	%fd16, %fd14, %fd15;
	mul.f64 	%fd17, %fd16, %fd4;
	mul.f64 	%fd18, %fd10, 0d4008000000000000;
	div.rn.f64 	%fd19, %fd17, %fd18;
	cvt.rn.f32.f64 	%f63, %fd19;
	div.rn.f64 	%fd20, %fd13, %fd10;
	mul.f32 	%f64, %f80, %f80;
	cvt.f64.f32 	%fd21, %f64;
	add.f64 	%fd22, %fd4, %fd4;
	cvt.f64.f32 	%fd23, %f53;
	fma.rn.f64 	%fd24, %fd22, %fd23, %fd21;
	fma.rn.f64 	%fd25, %fd1, %fd23, %fd24;
	mul.f64 	%fd26, %fd25, 0d3FD5555555555555;
	mul.f32 	%f65, %f54, %f54;
	cvt.f64.f32 	%fd27, %f65;
	div.rn.f64 	%fd28, %fd26, %fd27;
	add.f64 	%fd29, %fd28, 0dBFF0000000000000;
	mul.f64 	%fd30, %fd20, %fd29;
	cvt.rn.f32.f64 	%f66, %fd30;
	mul.f32 	%f67, %f5, %f62;
	add.f32 	%f68, %f61, %f61;
	mul.f32 	%f69, %f68, %f5;
	sqrt.rn.f32 	%f70, %f69;
	fma.rn.f32 	%f71, %f78, %f70, %f67;
	add.f32 	%f72, %f79, %f71;
	cvt.f64.f32 	%fd31, %f72;
	setp.lt.f64 	%p21, %fd31, 0d3FD3333333333333;
	fma.rn.f32 	%f73, %f5, %f63, %f80;
	fma.rn.f32 	%f74, %f5, %f66, %f81;
	selp.f32 	%f79, %f79, %f72, %p21;
	selp.f32 	%f80, %f80, %f73, %p21;
	selp.f32 	%f81, %f81, %f74, %p21;
	setp.lt.f32 	%p22, %f79, %f4;
	@%p22 bra 	$L__BB3_3;
$L__BB3_35:
	st.global.f32 	[%rd2], %f79;
	st.global.f32 	[%rd3], %f80;
	st.global.f32 	[%rd4], %f81;
$L__BB3_36:
	ret;

}


// ===== COMPILED SASS (sm_100) =====

	.target	sm_100

	.elftype	@"ET_EXEC"


//--------------------- .note.nv.tkinfo           --------------------------
	.section	.note.nv.tkinfo,"",@"SHT_NOTE"
	.sectionflags	@"SHF_NOTE_NV_TKINFO"
	.tkinfo
        /*0018*/ 	.word	0x00000002
        /*0030*/ 	.string	""
        /*0030*/ 	.string	"ptxas"
        /*0030*/ 	.string	"Cuda compilation tools, release 13.0, V13.0.88"
        /*0030*/ 	.string	"Build cuda_13.0.r13.0/compiler.36424714_0"
        /*0030*/ 	.string	"-arch sm_100 -m 64 "



//--------------------- .note.nv.cuinfo           --------------------------
	.section	.note.nv.cuinfo,"",@"SHT_NOTE"
	.sectionflags	@"SHF_NOTE_NV_CUINFO"
        /*0018*/ 	.short	0x0002
        /*001a*/ 	.short	0x0064
        /*001c*/ 	.short	0x0082
	.zero		2


//--------------------- .nv.info                  --------------------------
	.section	.nv.info,"",@"SHT_CUDA_INFO"
	.align	4


	//----- nvinfo : EIATTR_REGCOUNT
	.align		4
        /*0000*/ 	.byte	0x04, 0x2f
        /*0002*/ 	.short	(.L_12 - .L_11)
	.align		4
.L_11:
        /*0004*/ 	.word	index@(_Z17init_rdmgeneratorP24curandStatePhilox4_32_10m)
        /*0008*/ 	.word	0x00000018


	//----- nvinfo : EIATTR_FRAME_SIZE
	.align		4
.L_12:
        /*000c*/ 	.byte	0x04, 0x11
        /*000e*/ 	.short	(.L_14 - .L_13)
	.align		4
.L_13:
        /*0010*/ 	.word	index@(_Z17init_rdmgeneratorP24curandStatePhilox4_32_10m)
        /*0014*/ 	.word	0x00000000


	//----- nvinfo : EIATTR_REGCOUNT
	.align		4
.L_14:
        /*0018*/ 	.byte	0x04, 0x2f
        /*001a*/ 	.short	(.L_16 - .L_15)
	.align		4
.L_15:
        /*001c*/ 	.word	index@(_Z12rdmgeneratorP24curandStatePhilox4_32_10Pfi)
        /*0020*/ 	.word	0x00000012


	//----- nvinfo : EIATTR_FRAME_SIZE
	.align		4
.L_16:
        /*0024*/ 	.byte	0x04, 0x11
        /*0026*/ 	.short	(.L_18 - .L_17)
	.align		4
.L_17:
        /*0028*/ 	.word	index@($__internal_4_$__cuda_sm20_sqrt_rn_f32_slowpath)
        /*002c*/ 	.word	0x00000000


	//----- nvinfo : EIATTR_FRAME_SIZE
	.align		4
.L_18:
        /*0030*/ 	.byte	0x04, 0x11
        /*0032*/ 	.short	(.L_20 - .L_19)
	.align		4
.L_19:
        /*0034*/ 	.word	index@(_Z12rdmgeneratorP24curandStatePhilox4_32_10Pfi)
        /*0038*/ 	.word	0x00000000


	//----- nvinfo : EIATTR_REGCOUNT
	.align		4
.L_20:
        /*003c*/ 	.byte	0x04, 0x2f
        /*003e*/ 	.short	(.L_22 - .L_21)
	.align		4
.L_21:
        /*0040*/ 	.word	index@(_Z16printPhiloxStateP24curandStatePhilox4_32_10i)
        /*0044*/ 	.word	0x00000018


	//----- nvinfo : EIATTR_FRAME_SIZE
	.align		4
.L_22:
        /*0048*/ 	.byte	0x04, 0x11
        /*004a*/ 	.short	(.L_24 - .L_23)
	.align		4
.L_23:
        /*004c*/ 	.word	index@(_Z16printPhiloxStateP24curandStatePhilox4_32_10i)
        /*0050*/ 	.word	0x00000008


	//----- nvinfo : EIATTR_REGCOUNT
	.align		4
.L_24:
        /*0054*/ 	.byte	0x04, 0x2f
        /*0056*/ 	.short	(.L_26 - .L_25)
	.align		4
.L_25:
        /*0058*/ 	.word	index@(_Z11propagationP24curandStatePhilox4_32_10PfS1_S1_15SimParameters_t)
        /*005c*/ 	.word	0x00000036


	//----- nvinfo : EIATTR_FRAME_SIZE
	.align		4
.L_26:
        /*0060*/ 	.byte	0x04, 0x11
        /*0062*/ 	.short	(.L_28 - .L_27)
	.align		4
.L_27:
        /*0064*/ 	.word	index@($__internal_3_$__cuda_sm3x_div_rn_noftz_f32_slowpath)
        /*0068*/ 	.word	0x00000000


	//----- nvinfo : EIATTR_FRAME_SIZE
	.align		4
.L_28:
        /*006c*/ 	.byte	0x04, 0x11
        /*006e*/ 	.short	(.L_30 - .L_29)
	.align		4
.L_29:
        /*0070*/ 	.word	index@($__internal_2_$__cuda_sm20_sqrt_rn_f32_slowpath)
        /*0074*/ 	.word	0x00000000


	//----- nvinfo : EIATTR_FRAME_SIZE
	.align		4
.L_30:
        /*0078*/ 	.byte	0x04, 0x11
        /*007a*/ 	.short	(.L_32 - .L_31)
	.align		4
.L_31:
        /*007c*/ 	.word	index@($__internal_1_$__cuda_sm20_dsqrt_rn_f64_mediumpath_v1)
        /*0080*/ 	.word	0x00000000


	//----- nvinfo : EIATTR_FRAME_SIZE
	.align		4
.L_32:
        /*0084*/ 	.byte	0x04, 0x11
        /*0086*/ 	.short	(.L_34 - .L_33)
	.align		4
.L_33:
        /*0088*/ 	.word	index@($__internal_0_$__cuda_sm20_div_rn_f64_full)
        /*008c*/ 	.word	0x00000000


	//----- nvinfo : EIATTR_FRAME_SIZE
	.align		4
.L_34:
        /*0090*/ 	.byte	0x04, 0x11
        /*0092*/ 	.short	(.L_36 - .L_35)
	.align		4
.L_35:
        /*0094*/ 	.word	index@(_Z11propagationP24curandStatePhilox4_32_10PfS1_S1_15SimParameters_t)
        /*0098*/ 	.word	0x00000000


	//----- nvinfo : EIATTR_MIN_STACK_SIZE
	.align		4
.L_36:
        /*009c*/ 	.byte	0x04, 0x12
        /*009e*/ 	.short	(.L_38 - .L_37)
	.align		4
.L_37:
        /*00a0*/ 	.word	index@(_Z11propagationP24curandStatePhilox4_32_10PfS1_S1_15SimParameters_t)
        /*00a4*/ 	.word	0x00000000


	//----- nvinfo : EIATTR_MIN_STACK_SIZE
	.align		4
.L_38:
        /*00a8*/ 	.byte	0x04, 0x12
        /*00aa*/ 	.short	(.L_40 - .L_39)
	.align		4
.L_39:
        /*00ac*/ 	.word	index@(_Z16printPhiloxStateP24curandStatePhilox4_32_10i)
        /*00b0*/ 	.word	0x00000008


	//----- nvinfo : EIATTR_MIN_STACK_SIZE
	.align		4
.L_40:
        /*00b4*/ 	.byte	0x04, 0x12
        /*00b6*/ 	.short	(.L_42 - .L_41)
	.align		4
.L_41:
        /*00b8*/ 	.word	index@(_Z12rdmgeneratorP24curandStatePhilox4_32_10Pfi)
        /*00bc*/ 	.word	0x00000000


	//----- nvinfo : EIATTR_MIN_STACK_SIZE
	.align		4
.L_42:
        /*00c0*/ 	.byte	0x04, 0x12
        /*00c2*/ 	.short	(.L_44 - .L_43)
	.align		4
.L_43:
        /*00c4*/ 	.word	index@(_Z17init_rdmgeneratorP24curandStatePhilox4_32_10m)
        /*00c8*/ 	.word	0x00000000
.L_44:


//--------------------- .nv.compat                --------------------------
	.section	.nv.compat,"",@"SHT_CUDA_COMPAT_INFO"
	.align	4
        /*0000*/ 	.byte	0x02, 0x09, 0x00, 0x00, 0x02, 0x02, 0x01, 0x00, 0x02, 0x05, 0x05, 0x00, 0x03, 0x07, 0x01, 0x01
        /*0010*/ 	.byte	0x02, 0x03, 0x00, 0x00, 0x02, 0x06, 0x01, 0x00, 0x04, 0x0b, 0x08, 0x00, 0x01, 0x00, 0x00, 0x00
        /*0020*/ 	.byte	0x00, 0x00, 0x00, 0x00


//--------------------- .nv.info._Z11propagationP24curandStatePhilox4_32_10PfS1_S1_15SimParameters_t --------------------------
	.section	.nv.info._Z11propagationP24curandStatePhilox4_32_10PfS1_S1_15SimParameters_t,"",@"SHT_CUDA_INFO"
	.sectionflags	@""
	.align	4


	//----- nvinfo : EIATTR_CUDA_API_VERSION
	.align		4
        /*0000*/ 	.byte	0x04, 0x37
        /*0002*/ 	.short	(.L_46 - .L_45)
.L_45:
        /*0004*/ 	.word	0x00000082


	//----- nvinfo : EIATTR_KPARAM_INFO
	.align		4
.L_46:
        /*0008*/ 	.byte	0x04, 0x17
        /*000a*/ 	.short	(.L_48 - .L_47)
.L_47:
        /*000c*/ 	.word	0x00000000
        /*0010*/ 	.short	0x0004
        /*0012*/ 	.short	0x0020
        /*0014*/ 	.byte	0x00, 0xf0, 0x21, 0x20


	//----- nvinfo : EIATTR_KPARAM_INFO
	.align		4
.L_48:
        /*0018*/ 	.byte	0x04, 0x17
        /*001a*/ 	.short	(.L_50 - .L_49)
.L_49:
        /*001c*/ 	.word	0x00000000
        /*0020*/ 	.short	0x0003
        /*0022*/ 	.short	0x0018
        /*0024*/ 	.byte	0x00, 0xf5, 0x21, 0x00


	//----- nvinfo : EIATTR_KPARAM_INFO
	.align		4
.L_50:
        /*0028*/ 	.byte	0x04, 0x17
        /*002a*/ 	.short	(.L_52 - .L_51)
.L_51:
        /*002c*/ 	.word	0x00000000
        /*0030*/ 	.short	0x0002
        /*0032*/ 	.short	0x0010
        /*0034*/ 	.byte	0x00, 0xf5, 0x21, 0x00


	//----- nvinfo : EIATTR_KPARAM_INFO
	.align		4
.L_52:
        /*0038*/ 	.byte	0x04, 0x17
        /*003a*/ 	.short	(.L_54 - .L_53)
.L_53:
        /*003c*/ 	.word	0x00000000
        /*0040*/ 	.short	0x0001
        /*0042*/ 	.short	0x0008
        /*0044*/ 	.byte	0x00, 0xf5, 0x21, 0x00


	//----- nvinfo : EIATTR_KPARAM_INFO
	.align		4
.L_54:
        /*0048*/ 	.byte	0x04, 0x17
        /*004a*/ 	.short	(.L_56 - .L_55)
.L_55:
        /*004c*/ 	.word	0x00000000
        /*0050*/ 	.short	0x0000
        /*0052*/ 	.short	0x0000
        /*0054*/ 	.byte	0x00, 0xf5, 0x21, 0x00


	//----- nvinfo : EIATTR_SPARSE_MMA_MASK
	.align		4
.L_56:
        /*0058*/ 	.byte	0x03, 0x50
        /*005a*/ 	.short	0x0000


	//----- nvinfo : EIATTR_MAXREG_COUNT
	.align		4
        /*005c*/ 	.byte	0x03, 0x1b
        /*005e*/ 	.short	0x00ff


	//----- nvinfo : EIATTR_MERCURY_ISA_VERSION
	.align		4
        /*0060*/ 	.byte	0x03, 0x5f
        /*0062*/ 	.short	0x0101


	//----- nvinfo : EIATTR_VRC_CTA_INIT_COUNT
	.align		4
        /*0064*/ 	.byte	0x02, 0x4a
	.zero		1
	.zero		1


	//----- nvinfo : EIATTR_EXIT_INSTR_OFFSETS
	.align		4
        /*0068*/ 	.byte	0x04, 0x1c
        /*006a*/ 	.short	(.L_58 - .L_57)


	//   ....[0]....
.L_57:
        /*006c*/ 	.word	0x00000070


	//   ....[1]....
        /*0070*/ 	.word	0x00002210


	//----- nvinfo : EIATTR_INDIRECT_BRANCH_TARGETS
	.align		4
.L_58:
        /*0074*/ 	.byte	0x04, 0x34
        /*0076*/ 	.short	(.L_60 - .L_59)


	//   ....[0]....
.L_59:
        /*0078*/ 	.word	.L_x_87@srel
        /*007c*/ 	.short	0x0
        /*007e*/ 	.short	0x0
        /*0080*/ 	.word	0x3
        /*0084*/ 	.word	.L_x_88@srel
        /*0088*/ 	.word	.L_x_89@srel
        /*008c*/ 	.word	.L_x_90@srel


	//   ....[1]....
        /*0090*/ 	.word	.L_x_91@srel
        /*0094*/ 	.short	0x0
        /*0096*/ 	.short	0x0
        /*0098*/ 	.word	0x3
        /*009c*/ 	.word	.L_x_92@srel
        /*00a0*/ 	.word	.L_x_93@srel
        /*00a4*/ 	.word	.L_x_94@srel


	//----- nvinfo : EIATTR_CRS_STACK_SIZE
	.align		4
.L_60:
        /*00a8*/ 	.byte	0x04, 0x1e
        /*00aa*/ 	.short	(.L_62 - .L_61)
.L_61:
        /*00ac*/ 	.word	0x00000000


	//----- nvinfo : EIATTR_CBANK_PARAM_SIZE
	.align		4
.L_62:
        /*00b0*/ 	.byte	0x03, 0x19
        /*00b2*/ 	.short	0x0828


	//----- nvinfo : EIATTR_PARAM_CBANK
	.align		4
        /*00b4*/ 	.byte	0x04, 0x0a
        /*00b6*/ 	.short	(.L_64 - .L_63)
	.align		4
.L_63:
        /*00b8*/ 	.word	index@(.nv.constant0._Z11propagationP24curandStatePhilox4_32_10PfS1_S1_15SimParameters_t)
        /*00bc*/ 	.short	0x0380
        /*00be*/ 	.short	0x0828


	//----- nvinfo : EIATTR_SW_WAR
	.align		4
.L_64:
        /*00c0*/ 	.byte	0x04, 0x36
        /*00c2*/ 	.short	(.L_66 - .L_65)
.L_65:
        /*00c4*/ 	.word	0x00000008
.L_66:


//--------------------- .nv.info._Z16printPhiloxStateP24curandStatePhilox4_32_10i --------------------------
	.section	.nv.info._Z16printPhiloxStateP24curandStatePhilox4_32_10i,"",@"SHT_CUDA_INFO"
	.sectionflags	@""
	.align	4


	//----- nvinfo : EIATTR_CUDA_API_VERSION
	.align		4
        /*0000*/ 	.byte	0x04, 0x37
        /*0002*/ 	.short	(.L_68 - .L_67)
.L_67:
        /*0004*/ 	.word	0x00000082


	//----- nvinfo : EIATTR_KPARAM_INFO
	.align		4
.L_68:
        /*0008*/ 	.byte	0x04, 0x17
        /*000a*/ 	.short	(.L_70 - .L_69)
.L_69:
        /*000c*/ 	.word	0x00000000
        /*0010*/ 	.short	0x0001
        /*0012*/ 	.short	0x0008
        /*0014*/ 	.byte	0x00, 0xf0, 0x11, 0x00


	//----- nvinfo : EIATTR_KPARAM_INFO
	.align		4
.L_70:
        /*0018*/ 	.byte	0x04, 0x17
        /*001a*/ 	.short	(.L_72 - .L_71)
.L_71:
        /*001c*/ 	.word	0x00000000
        /*0020*/ 	.short	0x0000
        /*0022*/ 	.short	0x0000
        /*0024*/ 	.byte	0x00, 0xf5, 0x21, 0x00


	//----- nvinfo : EIATTR_SPARSE_MMA_MASK
	.align		4
.L_72:
        /*0028*/ 	.byte	0x03, 0x50
        /*002a*/ 	.short	0x0000


	//----- nvinfo : EIATTR_MAXREG_COUNT
	.align		4
        /*002c*/ 	.byte	0x03, 0x1b
        /*002e*/ 	.short	0x00ff


	//----- nvinfo : EIATTR_EXTERNS
	.align		4
        /*0030*/ 	.byte	0x04, 0x0f
        /*0032*/ 	.short	(.L_74 - .L_73)


	//   ....[0]....
	.align		4
.L_73:
        /*0034*/ 	.word	index@(vprintf)


	//----- nvinfo : EIATTR_MERCURY_ISA_VERSION
	.align		4
.L_74:
        /*0038*/ 	.byte	0x03, 0x5f
        /*003a*/ 	.short	0x0101


	//----- nvinfo : EIATTR_VRC_CTA_INIT_COUNT
	.align		4
        /*003c*/ 	.byte	0x02, 0x4a
	.zero		1
	.zero		1


	//----- nvinfo : EIATTR_SYSCALL_OFFSETS
	.align		4
        /*0040*/ 	.byte	0x04, 0x46
        /*0042*/ 	.short	(.L_76 - .L_75)


	//   ....[0]....
.L_75:
        /*0044*/ 	.word	0x000001a0


	//   ....[1]....
        /*0048*/ 	.word	0x00000240


	//----- nvinfo : EIATTR_EXIT_INSTR_OFFSETS
	.align		4
.L_76:
        /*004c*/ 	.byte	0x04, 0x1c
        /*004e*/ 	.short	(.L_78 - .L_77)


	//   ....[0]....
.L_77:
        /*0050*/ 	.word	0x000000c0


	//   ....[1]....
        /*0054*/ 	.word	0x00000250


	//----- nvinfo : EIATTR_CRS_STACK_SIZE
	.align		4
.L_78:
        /*0058*/ 	.byte	0x04, 0x1e
        /*005a*/ 	.short	(.L_80 - .L_79)
.L_79:
        /*005c*/ 	.word	0x00000000


	//----- nvinfo : EIATTR_CBANK_PARAM_SIZE
	.align		4
.L_80:
        /*0060*/ 	.byte	0x03, 0x19
        /*0062*/ 	.short	0x000c


	//----- nvinfo : EIATTR_PARAM_CBANK
	.align		4
        /*0064*/ 	.byte	0x04, 0x0a
        /*0066*/ 	.short	(.L_82 - .L_81)
	.align		4
.L_81:
        /*0068*/ 	.word	index@(.nv.constant0._Z16printPhiloxStateP24curandStatePhilox4_32_10i)
        /*006c*/ 	.short	0x0380
        /*006e*/ 	.short	0x000c


	//----- nvinfo : EIATTR_SW_WAR
	.align		4
.L_82:
        /*0070*/ 	.byte	0x04, 0x36
        /*0072*/ 	.short	(.L_84 - .L_83)
.L_83:
        /*0074*/ 	.word	0x00000008
.L_84:


//--------------------- .nv.info._Z12rdmgeneratorP24curandStatePhilox4_32_10Pfi --------------------------
	.section	.nv.info._Z12rdmgeneratorP24curandStatePhilox4_32_10Pfi,"",@"SHT_CUDA_INFO"
	.sectionflags	@""
	.align	4


	//----- nvinfo : EIATTR_CUDA_API_VERSION
	.align		4
        /*0000*/ 	.byte	0x04, 0x37
        /*0002*/ 	.short	(.L_86 - .L_85)
.L_85:
        /*0004*/ 	.word	0x00000082


	//----- nvinfo : EIATTR_KPARAM_INFO
	.align		4
.L_86:
        /*0008*/ 	.byte	0x04, 0x17
        /*000a*/ 	.short	(.L_88 - .L_87)
.L_87:
        /*000c*/ 	.word	0x00000000
        /*0010*/ 	.short	0x0002
        /*0012*/ 	.short	0x0010
        /*0014*/ 	.byte	0x00, 0xf0, 0x11, 0x00


	//----- nvinfo : EIATTR_KPARAM_INFO
	.align		4
.L_88:
        /*0018*/ 	.byte	0x04, 0x17
        /*001a*/ 	.short	(.L_90 - .L_89)
.L_89:
        /*001c*/ 	.word	0x00000000
        /*0020*/ 	.short	0x0001
        /*0022*/ 	.short	0x0008
        /*0024*/ 	.byte	0x00, 0xf5, 0x21, 0x00


	//----- nvinfo : EIATTR_KPARAM_INFO
	.align		4
.L_90:
        /*0028*/ 	.byte	0x04, 0x17
        /*002a*/ 	.short	(.L_92 - .L_91)
.L_91:
        /*002c*/ 	.word	0x00000000
        /*0030*/ 	.short	0x0000
        /*0032*/ 	.short	0x0000
        /*0034*/ 	.byte	0x00, 0xf5, 0x21, 0x00


	//----- nvinfo : EIATTR_SPARSE_MMA_MASK
	.align		4
.L_92:
        /*0038*/ 	.byte	0x03, 0x50
        /*003a*/ 	.short	0x0000


	//----- nvinfo : EIATTR_MAXREG_COUNT
	.align		4
        /*003c*/ 	.byte	0x03, 0x1b
        /*003e*/ 	.short	0x00ff


	//----- nvinfo : EIATTR_MERCURY_ISA_VERSION
	.align		4
        /*0040*/ 	.byte	0x03, 0x5f
        /*0042*/ 	.short	0x0101


	//----- nvinfo : EIATTR_VRC_CTA_INIT_COUNT
	.align		4
        /*0044*/ 	.byte	0x02, 0x4a
	.zero		1
	.zero		1


	//----- nvinfo : EIATTR_EXIT_INSTR_OFFSETS
	.align		4
        /*0048*/ 	.byte	0x04, 0x1c
        /*004a*/ 	.short	(.L_94 - .L_93)


	//   ....[0]....
.L_93:
        /*004c*/ 	.word	0x00001130


	//----- nvinfo : EIATTR_INDIRECT_BRANCH_TARGETS
	.align		4
.L_94:
        /*0050*/ 	.byte	0x04, 0x34
        /*0052*/ 	.short	(.L_96 - .L_95)


	//   ....[0]....
.L_95:
        /*0054*/ 	.word	.L_x_95@srel
        /*0058*/ 	.short	0x0
        /*005a*/ 	.short	0x0
        /*005c*/ 	.word	0x3
        /*0060*/ 	.word	.L_x_96@srel
        /*0064*/ 	.word	.L_x_97@srel
        /*0068*/ 	.word	.L_x_98@srel


	//   ....[1]....
        /*006c*/ 	.word	.L_x_99@srel
        /*0070*/ 	.short	0x0
        /*0072*/ 	.short	0x0
        /*0074*/ 	.word	0x3
        /*0078*/ 	.word	.L_x_100@srel
        /*007c*/ 	.word	.L_x_101@srel
        /*0080*/ 	.word	.L_x_102@srel


	//----- nvinfo : EIATTR_CRS_STACK_SIZE
	.align		4
.L_96:
        /*0084*/ 	.byte	0x04, 0x1e
        /*0086*/ 	.short	(.L_98 - .L_97)
.L_97:
        /*0088*/ 	.word	0x00000000


	//----- nvinfo : EIATTR_CBANK_PARAM_SIZE
	.align		4
.L_98:
        /*008c*/ 	.byte	0x03, 0x19
        /*008e*/ 	.short	0x0014


	//----- nvinfo : EIATTR_PARAM_CBANK
	.align		4
        /*0090*/ 	.byte	0x04, 0x0a
        /*0092*/ 	.short	(.L_100 - .L_99)
	.align		4
.L_99:
        /*0094*/ 	.word	index@(.nv.constant0._Z12rdmgeneratorP24curandStatePhilox4_32_10Pfi)
        /*0098*/ 	.short	0x0380
        /*009a*/ 	.short	0x0014


	//----- nvinfo : EIATTR_SW_WAR
	.align		4
.L_100:
        /*009c*/ 	.byte	0x04, 0x36
        /*009e*/ 	.short	(.L_102 - .L_101)
.L_101:
        /*00a0*/ 	.word	0x00000008
.L_102:


//--------------------- .nv.info._Z17init_rdmgeneratorP24curandStatePhilox4_32_10m --------------------------
	.section	.nv.info._Z17init_rdmgeneratorP24curandStatePhilox4_32_10m,"",@"SHT_CUDA_INFO"
	.sectionflags	@""
	.align	4


	//----- nvinfo : EIATTR_CUDA_API_VERSION
	.align		4
        /*0000*/ 	.byte	0x04, 0x37
        /*0002*/ 	.short	(.L_104 - .L_103)
.L_103:
        /*0004*/ 	.word	0x00000082


	//----- nvinfo : EIATTR_KPARAM_INFO
	.align		4
.L_104:
        /*0008*/ 	.byte	0x04, 0x17
        /*000a*/ 	.short	(.L_106 - .L_105)
.L_105:
        /*000c*/ 	.word	0x00000000
        /*0010*/ 	.short	0x0001
        /*0012*/ 	.short	0x0008
        /*0014*/ 	.byte	0x00, 0xf0, 0x21, 0x00


	//----- nvinfo : EIATTR_KPARAM_INFO
	.align		4
.L_106:
        /*0018*/ 	.byte	0x04, 0x17
        /*001a*/ 	.short	(.L_108 - .L_107)
.L_107:
        /*001c*/ 	.word	0x00000000
        /*0020*/ 	.short	0x0000
        /*0022*/ 	.short	0x0000
        /*0024*/ 	.byte	0x00, 0xf5, 0x21, 0x00


	//----- nvinfo : EIATTR_SPARSE_MMA_MASK
	.align		4
.L_108:
        /*0028*/ 	.byte	0x03, 0x50
        /*002a*/ 	.short	0x0000


	//----- nvinfo : EIATTR_MAXREG_COUNT
	.align		4
        /*002c*/ 	.byte	0x03, 0x1b
        /*002e*/ 	.short	0x00ff


	//----- nvinfo : EIATTR_MERCURY_ISA_VERSION
	.align		4
        /*0030*/ 	.byte	0x03, 0x5f
        /*0032*/ 	.short	0x0101


	//----- nvinfo : EIATTR_VRC_CTA_INIT_COUNT
	.align		4
        /*0034*/ 	.byte	0x02, 0x4a
	.zero		1
	.zero		1


	//----- nvinfo : EIATTR_EXIT_INSTR_OFFSETS
	.align		4
        /*0038*/ 	.byte	0x04, 0x1c
        /*003a*/ 	.short	(.L_110 - .L_109)


	//   ....[0]....
.L_109:
        /*003c*/ 	.word	0x000004e0


	//----- nvinfo : EIATTR_CBANK_PARAM_SIZE
	.align		4
.L_110:
        /*0040*/ 	.byte	0x03, 0x19
        /*0042*/ 	.short	0x0010


	//----- nvinfo : EIATTR_PARAM_CBANK
	.align		4
        /*0044*/ 	.byte	0x04, 0x0a
        /*0046*/ 	.short	(.L_112 - .L_111)
	.align		4
.L_111:
        /*0048*/ 	.word	index@(.nv.constant0._Z17init_rdmgeneratorP24curandStatePhilox4_32_10m)
        /*004c*/ 	.short	0x0380
        /*004e*/ 	.short	0x0010


	//----- nvinfo : EIATTR_SW_WAR
	.align		4
.L_112:
        /*0050*/ 	.byte	0x04, 0x36
        /*0052*/ 	.short	(.L_114 - .L_113)
.L_113:
        /*0054*/ 	.word	0x00000008
.L_114:


//--------------------- .nv.callgraph             --------------------------
	.section	.nv.callgraph,"",@"SHT_CUDA_CALLGRAPH"
	.align	4
	.sectionentsize	8
	.align		4
        /*0000*/ 	.word	0x00000000
	.align		4
        /*0004*/ 	.word	0xffffffff
	.align		4
        /*0008*/ 	.word	index@(_Z16printPhiloxStateP24curandStatePhilox4_32_10i)
	.align		4
        /*000c*/ 	.word	index@(vprintf)
	.align		4
        /*0010*/ 	.word	0x00000000
	.align		4
        /*0014*/ 	.word	0xfffffffe
	.align		4
        /*0018*/ 	.word	0x00000000
	.align		4
        /*001c*/ 	.word	0xfffffffd
	.align		4
        /*0020*/ 	.word	0x00000000
	.align		4
        /*0024*/ 	.word	0xfffffffc


//--------------------- .nv.constant4             --------------------------
	.section	.nv.constant4,"a",@progbits
	.align	8
	.align		8
.nv.constant4:
        /*0000*/ 	.dword	precalc_xorwow_matrix
	.align		8
        /*0008*/ 	.dword	precalc_xorwow_offset_matrix
	.align		8
        /*0010*/ 	.dword	mrg32k3aM1
	.align		8
        /*0018*/ 	.dword	mrg32k3aM2
	.align		8
        /*0020*/ 	.dword	mrg32k3aM1SubSeq
	.align		8
        /*0028*/ 	.dword	mrg32k3aM2SubSeq
	.align		8
        /*0030*/ 	.dword	mrg32k3aM1Seq
	.align		8
        /*0038*/ 	.dword	mrg32k3aM2Seq
	.align		8
        /*0040*/ 	.dword	$str$1
	.align		8
        /*0048*/ 	.dword	$str$2
	.align		8
        /*0050*/ 	.dword	vprintf


//--------------------- .nv.constant3             --------------------------
	.section	.nv.constant3,"a",@progbits
	.align	8
.nv.constant3:
	.type		__cr_lgamma_table,@object
	.size		__cr_lgamma_table,(.L_8 - __cr_lgamma_table)
__cr_lgamma_table:
        /*0000*/ 	.byte	0x00, 0x00, 0x00, 0x00, 0x00, 0x00, 0x00, 0x00, 0x00, 0x00, 0x00, 0x00, 0x00, 0x00, 0x00, 0x00
        /*0010*/ 	.byte	0xef, 0x39, 0xfa, 0xfe, 0x42, 0x2e, 0xe6, 0x3f, 0x02, 0x20, 0x2a, 0xfa, 0x0b, 0xab, 0xfc, 0x3f
        /*0020*/ 	.byte	0xf9, 0x2c, 0x92, 0x7c, 0xa7, 0x6c, 0x09, 0x40, 0xc9, 0x79, 0x44, 0x3c, 0x64, 0x26, 0x13, 0x40
        /*0030*/ 	.byte	0xca, 0x01, 0xcf, 0x3a, 0x27, 0x51, 0x1a, 0x40, 0x30, 0xcc, 0x2d, 0xf3, 0xe1, 0x0c, 0x21, 0x40
        /*0040*/ 	.byte	0x0d, 0xb7, 0xfc, 0x82, 0x8e, 0x35, 0x25, 0x40
.L_8:


//--------------------- .nv.constant2._Z11propagationP24curandStatePhilox4_32_10PfS1_S1_15SimParameters_t --------------------------
	.section	.nv.constant2._Z11propagationP24curandStatePhilox4_32_10PfS1_S1_15SimParameters_t,"a",@progbits
	.sectionflags	@""
	.align	4
.nv.constant2._Z11propagationP24curandStatePhilox4_32_10PfS1_S1_15SimParameters_t:
        /*0000*/ 	.byte	0x60, 0x03, 0x00, 0x00, 0x80, 0x03, 0x00, 0x00, 0x40, 0x03, 0x00, 0x00, 0x70, 0x0a, 0x00, 0x00
        /*0010*/ 	.byte	0x90, 0x0a, 0x00, 0x00, 0x50, 0x0a, 0x00, 0x00


//--------------------- .nv.constant2._Z12rdmgeneratorP24curandStatePhilox4_32_10Pfi --------------------------
	.section	.nv.constant2._Z12rdmgeneratorP24curandStatePhilox4_32_10Pfi,"a",@progbits
	.sectionflags	@""
	.align	4
.nv.constant2._Z12rdmgeneratorP24curandStatePhilox4_32_10Pfi:
        /*0000*/ 	.byte	0x40, 0x01, 0x00, 0x00, 0x60, 0x01, 0x00, 0x00, 0x20, 0x01, 0x00, 0x00, 0xd0, 0x07, 0x00, 0x00
        /*0010*/ 	.byte	0xf0, 0x07, 0x00, 0x00, 0xb0, 0x07, 0x00, 0x00


//--------------------- .text._Z11propagationP24curandStatePhilox4_32_10PfS1_S1_15SimParameters_t --------------------------
	.section	.text._Z11propagationP24curandStatePhilox4_32_10PfS1_S1_15SimParameters_t,"ax",@progbits
	.align	128
        .global         _Z11propagationP24curandStatePhilox4_32_10PfS1_S1_15SimParameters_t
        .type           _Z11propagationP24curandStatePhilox4_32_10PfS1_S1_15SimParameters_t,@function
        .size           _Z11propagationP24curandStatePhilox4_32_10PfS1_S1_15SimParameters_t,(.L_x_106 - _Z11propagationP24curandStatePhilox4_32_10PfS1_S1_15SimParameters_t)
        .other          _Z11propagationP24curandStatePhilox4_32_10PfS1_S1_15SimParameters_t,@"STO_CUDA_ENTRY STV_DEFAULT"
_Z11propagationP24curandStatePhilox4_32_10PfS1_S1_15SimParameters_t:
.text._Z11propagationP24curandStatePhilox4_32_10PfS1_S1_15SimParameters_t:
[----:B------:R-:W-:Y:S01]  /*0000*/  LDC R1, c[0x0][0x37c] ;  /* 0x0000df00ff017b82 */ /* 0x000fe20000000800 */
[----:B------:R-:W0:Y:S07]  /*0010*/  S2R R3, SR_TID.X ;  /* 0x0000000000037919 */ /* 0x000e2e0000002100 */
[----:B------:R-:W0:Y:S01]  /*0020*/  S2UR UR4, SR_CTAID.X ;  /* 0x00000000000479c3 */ /* 0x000e220000002500 */
[----:B------:R-:W1:Y:S07]  /*0030*/  LDCU UR5, c[0x0][0xb70] ;  /* 0x00016e00ff0577ac */ /* 0x000e6e0008000800 */
[----:B------:R-:W0:Y:S02]  /*0040*/  LDC R0, c[0x0][0x360] ;  /* 0x0000d800ff007b82 */ /* 0x000e240000000800 */
[----:B0-----:R-:W-:-:S05]  /*0050*/  IMAD R3, R0, UR4, R3 ;  /* 0x0000000400037c24 */ /* 0x001fca000f8e0203 */
[----:B-1----:R-:W-:-:S13]  /*0060*/  ISETP.GE.AND P0, PT, R3, UR5, PT ;  /* 0x0000000503007c0c */ /* 0x002fda000bf06270 */
[----:B------:R-:W-:Y:S05]  /*0070*/  @P0 EXIT ;  /* 0x000000000000094d */ /* 0x000fea0003800000 */
[----:B------:R-:W0:Y:S01]  /*0080*/  LDC.64 R28, c[0x0][0x388] ;  /* 0x0000e200ff1c7b82 */ /* 0x000e220000000a00 */
[----:B------:R-:W1:Y:S01]  /*0090*/  LDCU.64 UR4, c[0x0][0x358] ;  /* 0x00006b00ff0477ac */ /* 0x000e620008000a00 */
[----:B------:R-:W2:Y:S06]  /*00a0*/  LDCU UR6, c[0x0][0xba4] ;  /* 0x00017480ff0677ac */ /* 0x000eac0008000800 */
[----:B------:R-:W3:Y:S01]  /*00b0*/  LDC.64 R22, c[0x0][0x390] ;  /* 0x0000e400ff167b82 */ /* 0x000ee20000000a00 */
[----:B------:R-:W4:Y:S01]  /*00c0*/  LDCU UR10, c[0x0][0xb90] ;  /* 0x00017200ff0a77ac */ /* 0x000f220008000800 */
[----:B------:R-:W0:Y:S06]  /*00d0*/  LDCU UR9, c[0x0][0xb9c] ;  /* 0x00017380ff0977ac */ /* 0x000e2c0008000800 */
[----:B------:R-:W2:Y:S01]  /*00e0*/  LDC.64 R20, c[0x0][0x398] ;  /* 0x0000e600ff147b82 */ /* 0x000ea20000000a00 */
[----:B0-----:R-:W-:-:S05]  /*00f0*/  IMAD.WIDE R28, R3, 0x4, R28 ;  /* 0x00000004031c7825 */ /* 0x001fca00078e021c */
[----:B-1----:R-:W4:Y:S01]  /*0100*/  LDG.E R0, desc[UR4][R28.64] ;  /* 0x000000041c007981 */ /* 0x002f22000c1e1900 */
[----:B---3--:R-:W-:-:S05]  /*0110*/  IMAD.WIDE R22, R3, 0x4, R22 ;  /* 0x0000000403167825 */ /* 0x008fca00078e0216 */
[----:B------:R0:W5:Y:S01]  /*0120*/  LDG.E R7, desc[UR4][R22.64] ;  /* 0x0000000416077981 */ /* 0x000162000c1e1900 */
[----:B--2---:R-:W-:-:S05]  /*0130*/  IMAD.WIDE R20, R3, 0x4, R20 ;  /* 0x0000000403147825 */ /* 0x004fca00078e0214 */
[----:B------:R0:W5:Y:S01]  /*0140*/  LDG.E R9, desc[UR4][R20.64] ;  /* 0x0000000414097981 */ /* 0x000162000c1e1900 */
[----:B------:R-:W1:Y:S02]  /*0150*/  F2I.TRUNC.NTZ R5, UR6 ;  /* 0x0000000600057d05 */ /* 0x000e64000820f100 */
[----:B-1----:R-:W-:Y:S01]  /*0160*/  I2FP.F32.S32 R5, R5 ;  /* 0x0000000500057245 */ /* 0x002fe20000201400 */
[----:B------:R-:W-:Y:S03]  /*0170*/  BSSY.RECONVERGENT B1, `(.L_x_0) ;  /* 0x0000206000017945 */ /* 0x000fe60003800200 */
[----:B----4-:R-:W-:-:S13]  /*0180*/  FSETP.GEU.AND P0, PT, R0, R5, PT ;  /* 0x000000050000720b */ /* 0x010fda0003f0e000 */
[----:B0-----:R-:W-:Y:S05]  /*0190*/  @P0 BRA `(.L_x_1) ;  /* 0x00000020000c0947 */ /* 0x001fea0003800000 */
[----:B------:R-:W0:Y:S01]  /*01a0*/  LDC.64 R18, c[0x0][0x380] ;  /* 0x0000e000ff127b82 */ /* 0x000e220000000a00 */
[----:B------:R-:W1:Y:S01]  /*01b0*/  LDCU UR7, c[0x0][0xb90] ;  /* 0x00017200ff0777ac */ /* 0x000e620008000800 */
[----:B------:R-:W2:Y:S01]  /*01c0*/  LDCU UR8, c[0x0][0xb98] ;  /* 0x00017300ff0877ac */ /* 0x000ea20008000800 */
[----:B------:R-:W3:Y:S01]  /*01d0*/  LDCU UR6, c[0x0][0xba0] ;  /* 0x00017400ff0677ac */ /* 0x000ee20008000800 */
[----:B0-----:R-:W-:-:S05]  /*01e0*/  IMAD.WIDE R18, R3, 0x40, R18 ;  /* 0x0000004003127825 */ /* 0x001fca00078e0212 */
[----:B------:R0:W5:Y:S01]  /*01f0*/  LDG.E R11, desc[UR4][R18.64+0x2c] ;  /* 0x00002c04120b7981 */ /* 0x000162000c1e1900 */
[----:B-1----:R-:W1:Y:S08]  /*0200*/  F2F.F64.F32 R14, UR7 ;  /* 0x00000007000e7d10 */ /* 0x002e700008201800 */
[----:B--2---:R-:W2:Y:S01]  /*0210*/  F2F.F64.F32 R16, UR8 ;  /* 0x0000000800107d10 */ /* 0x004ea20008201800 */
[----:B-1----:R-:W-:-:S07]  /*0220*/  DADD R14, R14, R14 ;  /* 0x000000000e0e7229 */ /* 0x002fce000000000e */
[----:B---3--:R-:W1:Y:S01]  /*0230*/  F2I.TRUNC.NTZ R4, UR6 ;  /* 0x0000000600047d05 */ /* 0x008e62000820f100 */
[----:B--2---:R-:W-:Y:S01]  /*0240*/  DADD R12, R16, R16 ;  /* 0x00000000100c7229 */ /* 0x004fe20000000010 */
[----:B01----:R-:W-:-:S10]  /*0250*/  I2FP.F32.S32 R4, R4 ;  /* 0x0000000400047245 */ /* 0x003fd40000201400 */
.L_x_44:
[----:B-----5:R-:W-:Y:S01]  /*0260*/  ISETP.NE.AND P0, PT, R11, 0x1, PT ;  /* 0x000000010b00780c */ /* 0x020fe20003f05270 */
[----:B------:R-:W-:-:S12]  /*0270*/  BSSY.RECONVERGENT B0, `(.L_x_2) ;  /* 0x0000120000007945 */ /* 0x000fd80003800200 */
[----:B--23--:R-:W-:Y:S05]  /*0280*/  @!P0 BRA `(.L_x_3) ;  /* 0x00000010006c8947 */ /* 0x00cfea0003800000 */
[----:B------:R-:W2:Y:S01]  /*0290*/  LDG.E R2, desc[UR4][R18.64+0x28] ;  /* 0x0000280412027981 */ /* 0x000ea2000c1e1900 */
[----:B------:R-:W-:Y:S01]  /*02a0*/  BSSY.RECONVERGENT B2, `(.L_x_4) ;  /* 0x0000011000027945 */ /* 0x000fe20003800200 */
[C---:B--2---:R-:W-:Y:S01]  /*02b0*/  ISETP.NE.AND P0, PT, R2.reuse, 0x1, PT ;  /* 0x000000010200780c */ /* 0x044fe20003f05270 */
[----:B------:R-:W-:-:S12]  /*02c0*/  VIADD R6, R2, 0x1 ;  /* 0x0000000102067836 */ /* 0x000fd80000000000 */
[----:B------:R-:W-:Y:S05]  /*02d0*/  @!P0 BRA `(.L_x_5) ;  /* 0x0000000000308947 */ /* 0x000fea0003800000 */
[----:B------:R-:W-:-:S05]  /*02e0*/  IMAD.MOV.U32 R3, RZ, RZ, -0x2 ;  /* 0xfffffffeff037424 */ /* 0x000fca00078e00ff */
[----:B------:R-:W-:-:S05]  /*02f0*/  VIADDMNMX.U32 R2, R2, R3, 0x2, PT ;  /* 0x0000000202027446 */ /* 0x000fca0003800003 */
[----:B------:R-:W-:-:S04]  /*0300*/  IMAD.SHL.U32 R8, R2, 0x4, RZ ;  /* 0x0000000402087824 */ /* 0x000fc800078e00ff */
[----:B------:R-:W0:Y:S02]  /*0310*/  LDC R2, c[0x2][R8] ;  /* 0x0080000008027b82 */ /* 0x000e240000000800 */
[----:B0-----:R-:W-:-:S04]  /*0320*/  SHF.R.S32.HI R3, RZ, 0x1f, R2 ;  /* 0x0000001fff037819 */ /* 0x001fc80000011402 */
.L_x_87:
[----:B------:R-:W-:Y:S05]  /*0330*/  BRX R2 -0x340                                                                             (*"BRANCH_TARGETS .L_x_88,.L_x_89,.L_x_90"*) ;  /* 0xfffffffc02307949 */ /* 0x000fea000383ffff */
.L_x_90:
[----:B------:R2:W5:Y:S01]  /*0340*/  LDG.E R2, desc[UR4][R18.64+0x10] ;  /* 0x0000100412027981 */ /* 0x000562000c1e1900 */
[----:B------:R-:W-:Y:S05]  /*0350*/  BRA `(.L_x_6) ;  /* 0x0000000000147947 */ /* 0x000fea0003800000 */
.L_x_88:
[----:B------:R3:W5:Y:S01]  /*0360*/  LDG.E R2, desc[UR4][R18.64+0x18] ;  /* 0x0000180412027981 */ /* 0x000762000c1e1900 */
[----:B------:R-:W-:Y:S05]  /*0370*/  BRA `(.L_x_6) ;  /* 0x00000000000c7947 */ /* 0x000fea0003800000 */
.L_x_89:
[----:B------:R1:W5:Y:S01]  /*0380*/  LDG.E R2, desc[UR4][R18.64+0x1c] ;  /* 0x00001c0412027981 */ /* 0x000362000c1e1900 */
[----:B------:R-:W-:Y:S05]  /*0390*/  BRA `(.L_x_6) ;  /* 0x0000000000047947 */ /* 0x000fea0003800000 */
.L_x_5:
[----:B------:R0:W5:Y:S02]  /*03a0*/  LDG.E R2, desc[UR4][R18.64+0x14] ;  /* 0x0000140412027981 */ /* 0x000164000c1e1900 */
.L_x_6:
[----:B------:R-:W-:Y:S05]  /*03b0*/  BSYNC.RECONVERGENT B2 ;  /* 0x0000000000027941 */ /* 0x000fea0003800200 */
.L_x_4:
[----:B------:R-:W-:Y:S01]  /*03c0*/  ISETP.NE.AND P0, PT, R6, 0x4, PT ;  /* 0x000000040600780c */ /* 0x000fe20003f05270 */
[----:B------:R-:W-:-:S12]  /*03d0*/  BSSY.RECONVERGENT B2, `(.L_x_7) ;  /* 0x000005c000027945 */ /* 0x000fd80003800200 */
[----:B------:R-:W-:Y:S05]  /*03e0*/  @P0 BRA `(.L_x_8) ;  /* 0x0000000400680947 */ /* 0x000fea0003800000 */
[----:B------:R-:W4:Y:S01]  /*03f0*/  LDG.E.64 R24, desc[UR4][R18.64] ;  /* 0x0000000412187981 */ /* 0x000f22000c1e1b00 */
[----:B------:R-:W-:Y:S01]  /*0400*/  BSSY.RECONVERGENT B3, `(.L_x_9) ;  /* 0x0000016000037945 */ /* 0x000fe20003800200 */
[----:B----4-:R-:W-:-:S04]  /*0410*/  IADD3 R3, PT, PT, R24, 0x1, RZ ;  /* 0x0000000118037810 */ /* 0x010fc80007ffe0ff */
[----:B------:R-:W-:Y:S01]  /*0420*/  ISETP.NE.AND P0, PT, R3, RZ, PT ;  /* 0x000000ff0300720c */ /* 0x000fe20003f05270 */
[----:B------:R4:W-:-:S12]  /*0430*/  STG.E desc[UR4][R18.64], R3 ;  /* 0x0000000312007986 */ /* 0x0009d8000c101904 */
[----:B----4-:R-:W-:Y:S05]  /*0440*/  @!P0 BRA `(.L_x_10) ;  /* 0x0000000000088947 */ /* 0x010fea0003800000 */
[----:B------:R4:W5:Y:S01]  /*0450*/  LDG.E R27, desc[UR4][R18.64+0x8] ;  /* 0x00000804121b7981 */ /* 0x000962000c1e1900 */
[----:B------:R-:W-:Y:S05]  /*0460*/  BRA `(.L_x_11) ;  /* 0x00000000003c7947 */ /* 0x000fea0003800000 */
.L_x_10:
[----:B------:R4:W5:Y:S01]  /*0470*/  LDG.E R27, desc[UR4][R18.64+0x8] ;  /* 0x00000804121b7981 */ /* 0x000962000c1e1900 */
[----:B------:R-:W-:-:S05]  /*0480*/  VIADD R25, R25, 0x1 ;  /* 0x0000000119197836 */ /* 0x000fca0000000000 */
[----:B------:R4:W-:Y:S01]  /*0490*/  STG.E desc[UR4][R18.64+0x4], R25 ;  /* 0x0000041912007986 */ /* 0x0009e2000c101904 */
[----:B------:R-:W-:-:S13]  /*04a0*/  ISETP.NE.AND P0, PT, R25, RZ, PT ;  /* 0x000000ff1900720c */ /* 0x000fda0003f05270 */
[----:B----4-:R-:W-:Y:S05]  /*04b0*/  @P0 BRA `(.L_x_11) ;  /* 0x0000000000280947 */ /* 0x010fea0003800000 */
[----:B-----5:R-:W-:Y:S02]  /*04c0*/  VIADD R27, R27, 0x1 ;  /* 0x000000011b1b7836 */ /* 0x020fe40000000000 */
[----:B------:R-:W-:-:S03]  /*04d0*/  IMAD.MOV.U32 R25, RZ, RZ, RZ ;  /* 0x000000ffff197224 */ /* 0x000fc600078e00ff */
[----:B------:R4:W-:Y:S01]  /*04e0*/  STG.E desc[UR4][R18.64+0x8], R27 ;  /* 0x0000081b12007986 */ /* 0x0009e2000c101904 */
[----:B------:R-:W-:-:S13]  /*04f0*/  ISETP.NE.AND P0, PT, R27, RZ, PT ;  /* 0x000000ff1b00720c */ /* 0x000fda0003f05270 */
[----:B----4-:R-:W-:Y:S05]  /*0500*/  @P0 BRA `(.L_x_11) ;  /* 0x0000000000140947 */ /* 0x010fea0003800000 */
[----:B------:R-:W4:Y:S01]  /*0510*/  LDG.E R6, desc[UR4][R18.64+0xc] ;  /* 0x00000c0412067981 */ /* 0x000f22000c1e1900 */
[----:B------:R-:W-:Y:S02]  /*0520*/  IMAD.MOV.U32 R27, RZ, RZ, RZ ;  /* 0x000000ffff1b7224 */ /* 0x000fe400078e00ff */
[----:B------:R-:W-:Y:S01]  /*0530*/  IMAD.MOV.U32 R25, RZ, RZ, RZ ;  /* 0x000000ffff197224 */ /* 0x000fe200078e00ff */
[----:B----4-:R-:W-:-:S05]  /*0540*/  IADD3 R11, PT, PT, R6, 0x1, RZ ;  /* 0x00000001060b7810 */ /* 0x010fca0007ffe0ff */
[----:B------:R4:W-:Y:S02]  /*0550*/  STG.E desc[UR4][R18.64+0xc], R11 ;  /* 0x00000c0b12007986 */ /* 0x0009e4000c101904 */
.L_x_11:
[----:B------:R-:W-:Y:S05]  /*0560*/  BSYNC.RECONVERGENT B3 ;  /* 0x0000000000037941 */ /* 0x000fea0003800200 */
.L_x_9:
[----:B----4-:R-:W4:Y:S04]  /*0570*/  LDG.E.64 R10, desc[UR4][R18.64+0x20] ;  /* 0x00002004120a7981 */ /* 0x010f28000c1e1b00 */
[----:B------:R-:W2:Y:S01]  /*0580*/  LDG.E R8, desc[UR4][R18.64+0xc] ;  /* 0x00000c0412087981 */ /* 0x000ea2000c1e1900 */
[----:B-----5:R-:W-:-:S04]  /*0590*/  IMAD.WIDE.U32 R26, R27, -0x326172a9, RZ ;  /* 0xcd9e8d571b1a7825 */ /* 0x020fc800078e00ff */
[----:B------:R-:W-:-:S04]  /*05a0*/  IMAD.HI.U32 R6, R3, -0x2daee0ad, RZ ;  /* 0xd2511f5303067827 */ /* 0x000fc800078e00ff */
[----:B------:R-:W-:-:S04]  /*05b0*/  IMAD.MOV.U32 R3, RZ, RZ, -0x2daee0ad ;  /* 0xd2511f53ff037424 */ /* 0x000fc800078e00ff */
[----:B------:R-:W-:Y:S01]  /*05c0*/  IMAD R3, R24, R3, -0x2daee0ad ;  /* 0xd2511f5318037424 */ /* 0x000fe200078e0203 */
[C---:B----4-:R-:W-:Y:S01]  /*05d0*/  LOP3.LUT R25, R10.reuse, R27, R25, 0x96, !PT ;  /* 0x0000001b0a197212 */ /* 0x050fe200078e9619 */
[----:B------:R-:W-:Y:S01]  /*05e0*/  VIADD R27, R10, 0x9e3779b9 ;  /* 0x9e3779b90a1b7836 */ /* 0x000fe20000000000 */
[----:B--2---:R-:W-:-:S03]  /*05f0*/  LOP3.LUT R6, R11, R8, R6, 0x96, !PT ;  /* 0x000000080b067212 */ /* 0x004fc600078e9606 */
[----:B------:R-:W-:Y:S01]  /*0600*/  IMAD.WIDE.U32 R24, R25, -0x2daee0ad, RZ ;  /* 0xd2511f5319187825 */ /* 0x000fe200078e00ff */
[----:B------:R-:W-:-:S03]  /*0610*/  IADD3 R8, PT, PT, R11, -0x4498517b, RZ ;  /* 0xbb67ae850b087810 */ /* 0x000fc60007ffe0ff */
[----:B------:R-:W-:Y:S01]  /*0620*/  IMAD.WIDE.U32 R30, R6, -0x326172a9, RZ ;  /* 0xcd9e8d57061e7825 */ /* 0x000fe200078e00ff */
[----:B------:R-:W-:-:S03]  /*0630*/  LOP3.LUT R3, R8, R25, R3, 0x96, !PT ;  /* 0x0000001908037212 */ /* 0x000fc600078e9603 */
[----:B------:R-:W-:Y:S02]  /*0640*/  HFMA2 R6, -RZ, RZ, 0, 0 ;  /* 0x00000000ff067431 */ /* 0x000fe400000001ff */
[----:B------:R-:W-:Y:S01]  /*0650*/  VIADD R25, R10, 0x3c6ef372 ;  /* 0x3c6ef3720a197836 */ /* 0x000fe20000000000 */
[----:B------:R-:W-:Y:S01]  /*0660*/  LOP3.LUT R32, R27, R26, R31, 0x96, !PT ;  /* 0x0000001a1b207212 */ /* 0x000fe200078e961f */
[----:B------:R-:W-:-:S04]  /*0670*/  IMAD.WIDE.U32 R26, R3, -0x326172a9, RZ ;  /* 0xcd9e8d57031a7825 */ /* 0x000fc800078e00ff */
[----:B------:R-:W-:Y:S01]  /*0680*/  IMAD.WIDE.U32 R32, R32, -0x2daee0ad, RZ ;  /* 0xd2511f5320207825 */ /* 0x000fe200078e00ff */
[----:B------:R-:W-:Y:S02]  /*0690*/  LOP3.LUT R25, R27, R30, R25, 0x96, !PT ;  /* 0x0000001e1b197212 */ /* 0x000fe400078e9619 */
[C---:B------:R-:W-:Y:S01]  /*06a0*/  IADD3 R27, PT, PT, R11.reuse, 0x32370b8f, RZ ;  /* 0x32370b8f0b1b7810 */ /* 0x040fe20007ffe0ff */
[----:B------:R-:W-:-:S05]  /*06b0*/  VIADD R3, R11, 0x76cf5d0a ;  /* 0x76cf5d0a0b037836 */ /* 0x000fca0000000000 */
[----:B------:R-:W-:Y:S01]  /*06c0*/  LOP3.LUT R3, R33, R3, R24, 0x96, !PT ;  /* 0x0000000321037212 */ /* 0x000fe200078e9618 */
[----:B------:R-:W-:-:S04]  /*06d0*/  IMAD.WIDE.U32 R24, R25, -0x2daee0ad, RZ ;  /* 0xd2511f5319187825 */ /* 0x000fc800078e00ff */
[----:B------:R-:W-:Y:S01]  /*06e0*/  IMAD.WIDE.U32 R30, R3, -0x326172a9, RZ ;  /* 0xcd9e8d57031e7825 */ /* 0x000fe200078e00ff */
[----:B------:R-:W-:-:S03]  /*06f0*/  LOP3.LUT R27, R25, R32, R27, 0x96, !PT ;  /* 0x00000020191b7212 */ /* 0x000fc600078e961b */
[C---:B------:R-:W-:Y:S02]  /*0700*/  VIADD R3, R10.reuse, 0xdaa66d2b ;  /* 0xdaa66d2b0a037836 */ /* 0x040fe40000000000 */
[----:B------:R-:W-:-:S03]  /*0710*/  VIADD R25, R10, 0x78dde6e4 ;  /* 0x78dde6e40a197836 */ /* 0x000fc60000000000 */
[----:B------:R-:W-:Y:S01]  /*0720*/  LOP3.LUT R3, R31, R26, R3, 0x96, !PT ;  /* 0x0000001a1f037212 */ /* 0x000fe200078e9603 */
[----:B------:R-:W-:-:S04]  /*0730*/  IMAD.WIDE.U32 R26, R27, -0x326172a9, RZ ;  /* 0xcd9e8d571b1a7825 */ /* 0x000fc800078e00ff */
[----:B------:R-:W-:Y:S01]  /*0740*/  IMAD.WIDE.U32 R32, R3, -0x2daee0ad, RZ ;  /* 0xd2511f5303207825 */ /* 0x000fe200078e00ff */
[----:B------:R-:W-:Y:S02]  /*0750*/  LOP3.LUT R25, R27, R30, R25, 0x96, !PT ;  /* 0x0000001e1b197212 */ /* 0x000fe400078e9619 */
[C---:B------:R-:W-:Y:S01]  /*0760*/  IADD3 R27, PT, PT, R11.reuse, -0x56f99767, RZ ;  /* 0xa90668990b1b7810 */ /* 0x040fe20007ffe0ff */
        /* <DEDUP_REMOVED lines=17> */
[----:B------:R-:W-:Y:S02]  /*0880*/  VIADD R3, R10, 0x5384540f ;  /* 0x5384540f0a037836 */ /* 0x000fe40000000000 */
[----:B------:R-:W-:-:S03]  /*0890*/  IMAD.WIDE.U32 R30, R27, -0x326172a9, RZ ;  /* 0xcd9e8d571b1e7825 */ /* 0x000fc600078e00ff */
[----:B------:R-:W-:Y:S01]  /*08a0*/  LOP3.LUT R26, R35, R26, R3, 0x96, !PT ;  /* 0x0000001a231a7212 */ /* 0x000fe200078e9603 */
[----:B------:R-:W-:Y:S02]  /*08b0*/  VIADD R3, R10, 0xf1bbcdc8 ;  /* 0xf1bbcdc80a037836 */ /* 0x000fe40000000000 */
[C---:B------:R-:W-:Y:S01]  /*08c0*/  VIADD R25, R11.reuse, 0xdb3d7428 ;  /* 0xdb3d74280b197836 */ /* 0x040fe20000000000 */
[----:B------:R-:W-:Y:S01]  /*08d0*/  IADD3 R11, PT, PT, R11, -0x695add53, RZ ;  /* 0x96a522ad0b0b7810 */ /* 0x000fe20007ffe0ff */
[----:B------:R-:W-:Y:S01]  /*08e0*/  IMAD.WIDE.U32 R26, R26, -0x2daee0ad, RZ ;  /* 0xd2511f531a1a7825 */ /* 0x000fe200078e00ff */
[----:B------:R-:W-:-:S04]  /*08f0*/  LOP3.LUT R3, R31, R34, R3, 0x96, !PT ;  /* 0x000000221f037212 */ /* 0x000fc800078e9603 */
[----:B------:R-:W-:Y:S01]  /*0900*/  LOP3.LUT R25, R27, R24, R25, 0x96, !PT ;  /* 0x000000181b197212 */ /* 0x000fe200078e9619 */
[----:B------:R-:W-:-:S04]  /*0910*/  IMAD.WIDE.U32 R32, R3, -0x2daee0ad, RZ ;  /* 0xd2511f5303207825 */ /* 0x000fc800078e00ff */
[----:B------:R-:W-:Y:S01]  /*0920*/  IMAD.WIDE.U32 R34, R25, -0x326172a9, RZ ;  /* 0xcd9e8d5719227825 */ /* 0x000fe200078e00ff */
[----:B------:R-:W-:-:S03]  /*0930*/  LOP3.LUT R26, R33, R26, R11, 0x96, !PT ;  /* 0x0000001a211a7212 */ /* 0x000fc600078e960b */
[----:B------:R-:W-:Y:S02]  /*0940*/  VIADD R3, R10, 0x8ff34781 ;  /* 0x8ff347810a037836 */ /* 0x000fe40000000000 */
[----:B------:R-:W-:Y:S02]  /*0950*/  IMAD.MOV.U32 R27, RZ, RZ, R32 ;  /* 0x000000ffff1b7224 */ /* 0x000fe400078e0020 */
[----:B------:R-:W-:Y:S01]  /*0960*/  IMAD.MOV.U32 R25, RZ, RZ, R34 ;  /* 0x000000ffff197224 */ /* 0x000fe200078e0022 */
[----:B------:R-:W-:-:S05]  /*0970*/  LOP3.LUT R24, R35, R30, R3, 0x96, !PT ;  /* 0x0000001e23187212 */ /* 0x000fca00078e9603 */
[----:B------:R4:W-:Y:S02]  /*0980*/  STG.E.128 desc[UR4][R18.64+0x10], R24 ;  /* 0x0000101812007986 */ /* 0x0009e4000c101d04 */
.L_x_8:
[----:B------:R-:W-:Y:S05]  /*0990*/  BSYNC.RECONVERGENT B2 ;  /* 0x0000000000027941 */ /* 0x000fea0003800200 */
.L_x_7:
[C---:B----4-:R-:W-:Y:S01]  /*09a0*/  VIADD R25, R6.reuse, 0x1 ;  /* 0x0000000106197836 */ /* 0x050fe20000000000 */
[----:B------:R-:W-:Y:S01]  /*09b0*/  ISETP.NE.AND P0, PT, R6, 0x1, PT ;  /* 0x000000010600780c */ /* 0x000fe20003f05270 */
[----:B------:R-:W-:Y:S03]  /*09c0*/  BSSY.RECONVERGENT B2, `(.L_x_12) ;  /* 0x0000010000027945 */ /* 0x000fe60003800200 */
[----:B------:R4:W-:Y:S09]  /*09d0*/  STG.E desc[UR4][R18.64+0x28], R25 ;  /* 0x0000281912007986 */ /* 0x0009f2000c101904 */
[----:B------:R-:W-:Y:S05]  /*09e0*/  @!P0 BRA `(.L_x_13) ;  /* 0x0000000000308947 */ /* 0x000fea0003800000 */
[----:B------:R-:W-:-:S05]  /*09f0*/  IMAD.MOV.U32 R3, RZ, RZ, -0x2 ;  /* 0xfffffffeff037424 */ /* 0x000fca00078e00ff */
[----:B------:R-:W-:-:S04]  /*0a00*/  VIADDMNMX.U32 R6, R6, R3, 0x2, PT ;  /* 0x0000000206067446 */ /* 0x000fc80003800003 */
[----:B------:R-:W-:-:S04]  /*0a10*/  SHF.L.U32 R6, R6, 0x2, RZ ;  /* 0x0000000206067819 */ /* 0x000fc800000006ff */
[----:B------:R-:W0:Y:S02]  /*0a20*/  LDC R10, c[0x2][R6+0xc] ;  /* 0x00800300060a7b82 */ /* 0x000e240000000800 */
[----:B0-----:R-:W-:-:S04]  /*0a30*/  SHF.R.S32.HI R11, RZ, 0x1f, R10 ;  /* 0x0000001fff0b7819 */ /* 0x001fc8000001140a */
.L_x_91:
[----:B------:R-:W-:Y:S05]  /*0a40*/  BRX R10 -0xa50                                                                            (*"BRANCH_TARGETS .L_x_92,.L_x_93,.L_x_94"*) ;  /* 0xfffffff40a6c7949 */ /* 0x000fea000383ffff */
.L_x_94:
[----:B------:R0:W5:Y:S01]  /*0a50*/  LDG.E R3, desc[UR4][R18.64+0x10] ;  /* 0x0000100412037981 */ /* 0x000162000c1e1900 */
[----:B------:R-:W-:Y:S05]  /*0a60*/  BRA `(.L_x_14) ;  /* 0x0000000000147947 */ /* 0x000fea0003800000 */
.L_x_92:
[----:B------:R0:W5:Y:S01]  /*0a70*/  LDG.E R3, desc[UR4][R18.64+0x18] ;  /* 0x0000180412037981 */ /* 0x000162000c1e1900 */
[----:B------:R-:W-:Y:S05]  /*0a80*/  BRA `(.L_x_14) ;  /* 0x00000000000c7947 */ /* 0x000fea0003800000 */
.L_x_93:
[----:B------:R0:W5:Y:S01]  /*0a90*/  LDG.E R3, desc[UR4][R18.64+0x1c] ;  /* 0x00001c0412037981 */ /* 0x000162000c1e1900 */
[----:B------:R-:W-:Y:S05]  /*0aa0*/  BRA `(.L_x_14) ;  /* 0x0000000000047947 */ /* 0x000fea0003800000 */
.L_x_13:
[----:B------:R0:W5:Y:S02]  /*0ab0*/  LDG.E R3, desc[UR4][R18.64+0x14] ;  /* 0x0000140412037981 */ /* 0x000164000c1e1900 */
.L_x_14:
[----:B------:R-:W-:Y:S05]  /*0ac0*/  BSYNC.RECONVERGENT B2 ;  /* 0x0000000000027941 */ /* 0x000fea0003800200 */
.L_x_12:
[----:B------:R-:W-:Y:S01]  /*0ad0*/  ISETP.NE.AND P0, PT, R25, 0x4, PT ;  /* 0x000000041900780c */ /* 0x000fe20003f05270 */
[----:B------:R-:W-:-:S12]  /*0ae0*/  BSSY.RECONVERGENT B2, `(.L_x_15) ;  /* 0x000005c000027945 */ /* 0x000fd80003800200 */
[----:B------:R-:W-:Y:S05]  /*0af0*/  @P0 BRA `(.L_x_16) ;  /* 0x0000000400680947 */ /* 0x000fea0003800000 */
[----:B------:R-:W2:Y:S01]  /*0b00*/  LDG.E.64 R26, desc[UR4][R18.64] ;  /* 0x00000004121a7981 */ /* 0x000ea2000c1e1b00 */
[----:B------:R-:W-:Y:S01]  /*0b10*/  BSSY.RECONVERGENT B3, `(.L_x_17) ;  /* 0x0000016000037945 */ /* 0x000fe20003800200 */
[----:B--2---:R-:W-:-:S05]  /*0b20*/  VIADD R31, R26, 0x1 ;  /* 0x000000011a1f7836 */ /* 0x004fca0000000000 */
[----:B------:R2:W-:Y:S01]  /*0b30*/  STG.E desc[UR4][R18.64], R31 ;  /* 0x0000001f12007986 */ /* 0x0005e2000c101904 */
[----:B------:R-:W-:-:S13]  /*0b40*/  ISETP.NE.AND P0, PT, R31, RZ, PT ;  /* 0x000000ff1f00720c */ /* 0x000fda0003f05270 */
[----:B--2---:R-:W-:Y:S05]  /*0b50*/  @!P0 BRA `(.L_x_18) ;  /* 0x0000000000088947 */ /* 0x004fea0003800000 */
[----:B----4-:R4:W5:Y:S01]  /*0b60*/  LDG.E R25, desc[UR4][R18.64+0x8] ;  /* 0x0000080412197981 */ /* 0x010962000c1e1900 */
[----:B------:R-:W-:Y:S05]  /*0b70*/  BRA `(.L_x_19) ;  /* 0x00000000003c7947 */ /* 0x000fea0003800000 */
.L_x_18:
[----:B----4-:R2:W5:Y:S01]  /*0b80*/  LDG.E R25, desc[UR4][R18.64+0x8] ;  /* 0x0000080412197981 */ /* 0x010562000c1e1900 */
[----:B------:R-:W-:-:S05]  /*0b90*/  VIADD R27, R27, 0x1 ;  /* 0x000000011b1b7836 */ /* 0x000fca0000000000 */
[----:B------:R2:W-:Y:S01]  /*0ba0*/  STG.E desc[UR4][R18.64+0x4], R27 ;  /* 0x0000041b12007986 */ /* 0x0005e2000c101904 */
[----:B------:R-:W-:-:S13]  /*0bb0*/  ISETP.NE.AND P0, PT, R27, RZ, PT ;  /* 0x000000ff1b00720c */ /* 0x000fda0003f05270 */
[----:B--2---:R-:W-:Y:S05]  /*0bc0*/  @P0 BRA `(.L_x_19) ;  /* 0x0000000000280947 */ /* 0x004fea0003800000 */
[----:B-----5:R-:W-:Y:S01]  /*0bd0*/  IADD3 R25, PT, PT, R25, 0x1, RZ ;  /* 0x0000000119197810 */ /* 0x020fe20007ffe0ff */
[----:B------:R-:W-:-:S03]  /*0be0*/  IMAD.MOV.U32 R27, RZ, RZ, RZ ;  /* 0x000000ffff1b7224 */ /* 0x000fc600078e00ff */
[----:B------:R-:W-:Y:S01]  /*0bf0*/  ISETP.NE.AND P0, PT, R25, RZ, PT ;  /* 0x000000ff1900720c */ /* 0x000fe20003f05270 */
[----:B------:R2:W-:-:S12]  /*0c00*/  STG.E desc[UR4][R18.64+0x8], R25 ;  /* 0x0000081912007986 */ /* 0x0005d8000c101904 */
[----:B--2---:R-:W-:Y:S05]  /*0c10*/  @P0 BRA `(.L_x_19) ;  /* 0x0000000000140947 */ /* 0x004fea0003800000 */
[----:B------:R-:W2:Y:S01]  /*0c20*/  LDG.E R6, desc[UR4][R18.64+0xc] ;  /* 0x00000c0412067981 */ /* 0x000ea2000c1e1900 */
[----:B------:R-:W-:Y:S02]  /*0c30*/  HFMA2 R25, -RZ, RZ, 0, 0 ;  /* 0x00000000ff197431 */ /* 0x000fe400000001ff */
[----:B------:R-:W-:Y:S02]  /*0c40*/  IMAD.MOV.U32 R27, RZ, RZ, RZ ;  /* 0x000000ffff1b7224 */ /* 0x000fe400078e00ff */
[----:B--2---:R-:W-:-:S05]  /*0c50*/  VIADD R11, R6, 0x1 ;  /* 0x00000001060b7836 */ /* 0x004fca0000000000 */
[----:B------:R2:W-:Y:S02]  /*0c60*/  STG.E desc[UR4][R18.64+0xc], R11 ;  /* 0x00000c0b12007986 */ /* 0x0005e4000c101904 */
.L_x_19:
[----:B------:R-:W-:Y:S05]  /*0c70*/  BSYNC.RECONVERGENT B3 ;  /* 0x0000000000037941 */ /* 0x000fea0003800200 */
.L_x_17:
[----:B--2---:R-:W2:Y:S04]  /*0c80*/  LDG.E.64 R10, desc[UR4][R18.64+0x20] ;  /* 0x00002004120a7981 */ /* 0x004ea8000c1e1b00 */
[----:B------:R-:W3:Y:S01]  /*0c90*/  LDG.E R8, desc[UR4][R18.64+0xc] ;  /* 0x00000c0412087981 */ /* 0x000ee2000c1e1900 */
[----:B-----5:R-:W-:-:S03]  /*0ca0*/  IMAD.WIDE.U32 R24, R25, -0x326172a9, RZ ;  /* 0xcd9e8d5719187825 */ /* 0x020fc600078e00ff */
[----:B------:R0:W-:Y:S01]  /*0cb0*/  STG.E desc[UR4][R18.64+0x28], RZ ;  /* 0x000028ff12007986 */ /* 0x0001e2000c101904 */
[----:B------:R-:W-:-:S04]  /*0cc0*/  IMAD.HI.U32 R6, R31, -0x2daee0ad, RZ ;  /* 0xd2511f531f067827 */ /* 0x000fc800078e00ff */
[----:B------:R-:W-:Y:S01]  /*0cd0*/  IMAD.MOV.U32 R31, RZ, RZ, -0x2daee0ad ;  /* 0xd2511f53ff1f7424 */ /* 0x000fe200078e00ff */
[----:B--2---:R-:W-:-:S03]  /*0ce0*/  LOP3.LUT R27, R10, R25, R27, 0x96, !PT ;  /* 0x000000190a1b7212 */ /* 0x004fc600078e961b */
[----:B------:R-:W-:Y:S02]  /*0cf0*/  IMAD R25, R26, R31, -0x2daee0ad ;  /* 0xd2511f531a197424 */ /* 0x000fe400078e021f */
[----:B------:R-:W-:Y:S01]  /*0d00*/  VIADD R33, R10, 0x9e3779b9 ;  /* 0x9e3779b90a217836 */ /* 0x000fe20000000000 */
[----:B---3--:R-:W-:Y:S01]  /*0d10*/  LOP3.LUT R6, R11, R8, R6, 0x96, !PT ;  /* 0x000000080b067212 */ /* 0x008fe200078e9606 */
[----:B------:R-:W-:Y:S01]  /*0d20*/  IMAD.WIDE.U32 R26, R27, -0x2daee0ad, RZ ;  /* 0xd2511f531b1a7825 */ /* 0x000fe200078e00ff */
[----:B------:R-:W-:-:S03]  /*0d30*/  IADD3 R8, PT, PT, R11, -0x4498517b, RZ ;  /* 0xbb67ae850b087810 */ /* 0x000fc60007ffe0ff */
[----:B------:R-:W-:Y:S01]  /*0d40*/  IMAD.WIDE.U32 R30, R6, -0x326172a9, RZ ;  /* 0xcd9e8d57061e7825 */ /* 0x000fe200078e00ff */
[----:B------:R-:W-:-:S03]  /*0d50*/  LOP3.LUT R25, R8, R27, R25, 0x96, !PT ;  /* 0x0000001b08197212 */ /* 0x000fc600078e9619 */
[----:B------:R-:W-:Y:S01]  /*0d60*/  VIADD R27, R10, 0x3c6ef372 ;  /* 0x3c6ef3720a1b7836 */ /* 0x000fe20000000000 */
[----:B------:R-:W-:Y:S01]  /*0d70*/  LOP3.LUT R33, R33, R24, R31, 0x96, !PT ;  /* 0x0000001821217212 */ /* 0x000fe200078e961f */
[----:B------:R-:W-:Y:S01]  /*0d80*/  IMAD.WIDE.U32 R24, R25, -0x326172a9, RZ ;  /* 0xcd9e8d5719187825 */ /* 0x000fe200078e00ff */
[----:B------:R-:W-:-:S03]  /*0d90*/  IADD3 R31, PT, PT, R11, 0x76cf5d0a, RZ ;  /* 0x76cf5d0a0b1f7810 */ /* 0x000fc60007ffe0ff */
[----:B------:R-:W-:Y:S01]  /*0da0*/  IMAD.WIDE.U32 R32, R33, -0x2daee0ad, RZ ;  /* 0xd2511f5321207825 */ /* 0x000fe200078e00ff */
[----:B------:R-:W-:-:S03]  /*0db0*/  LOP3.LUT R27, R25, R30, R27, 0x96, !PT ;  /* 0x0000001e191b7212 */ /* 0x000fc600078e961b */
[----:B------:R-:W-:Y:S01]  /*0dc0*/  VIADD R25, R10, 0xdaa66d2b ;  /* 0xdaa66d2b0a197836 */ /* 0x000fe20000000000 */
[----:B------:R-:W-:Y:S01]  /*0dd0*/  LOP3.LUT R31, R33, R31, R26, 0x96, !PT ;  /* 0x0000001f211f7212 */ /* 0x000fe200078e961a */
[----:B------:R-:W-:Y:S02]  /*0de0*/  VIADD R33, R11, 0x32370b8f ;  /* 0x32370b8f0b217836 */ /* 0x000fe40000000000 */
[----:B------:R-:W-:-:S04]  /*0df0*/  IMAD.WIDE.U32 R26, R27, -0x2daee0ad, RZ ;  /* 0xd2511f531b1a7825 */ /* 0x000fc800078e00ff */
[----:B------:R-:W-:Y:S01]  /*0e00*/  IMAD.WIDE.U32 R30, R31, -0x326172a9, RZ ;  /* 0xcd9e8d571f1e7825 */ /* 0x000fe200078e00ff */
[----:B------:R-:W-:Y:S02]  /*0e10*/  LOP3.LUT R33, R27, R32, R33, 0x96, !PT ;  /* 0x000000201b217212 */ /* 0x000fe400078e9621 */
[----:B------:R-:W-:Y:S02]  /*0e20*/  IADD3 R27, PT, PT, R10, 0x78dde6e4, RZ ;  /* 0x78dde6e40a1b7810 */ /* 0x000fe40007ffe0ff */
[----:B------:R-:W-:Y:S01]  /*0e30*/  LOP3.LUT R32, R31, R24, R25, 0x96, !PT ;  /* 0x000000181f207212 */ /* 0x000fe200078e9619 */
[----:B------:R-:W-:-:S04]  /*0e40*/  IMAD.WIDE.U32 R24, R33, -0x326172a9, RZ ;  /* 0xcd9e8d5721187825 */ /* 0x000fc800078e00ff */
[----:B------:R-:W-:Y:S01]  /*0e50*/  IMAD.WIDE.U32 R32, R32, -0x2daee0ad, RZ ;  /* 0xd2511f5320207825 */ /* 0x000fe200078e00ff */
[----:B------:R-:W-:Y:S02]  /*0e60*/  LOP3.LUT R27, R25, R30, R27, 0x96, !PT ;  /* 0x0000001e191b7212 */ /* 0x000fe400078e961b */
[----:B------:R-:W-:Y:S01]  /*0e70*/  IADD3 R25, PT, PT, R10, 0x1715609d, RZ ;  /* 0x1715609d0a197810 */ /* 0x000fe20007ffe0ff */
[----:B------:R-:W-:-:S05]  /*0e80*/  VIADD R31, R11, 0xed9eba14 ;  /* 0xed9eba140b1f7836 */ /* 0x000fca0000000000 */
[----:B------:R-:W-:Y:S01]  /*0e90*/  LOP3.LUT R31, R33, R26, R31, 0x96, !PT ;  /* 0x0000001a211f7212 */ /* 0x000fe200078e961f */
[----:B------:R-:W-:Y:S02]  /*0ea0*/  VIADD R33, R11, 0xa9066899 ;  /* 0xa90668990b217836 */ /* 0x000fe40000000000 */
[----:B------:R-:W-:-:S04]  /*0eb0*/  IMAD.WIDE.U32 R26, R27, -0x2daee0ad, RZ ;  /* 0xd2511f531b1a7825 */ /* 0x000fc800078e00ff */
[----:B------:R-:W-:Y:S01]  /*0ec0*/  IMAD.WIDE.U32 R30, R31, -0x326172a9, RZ ;  /* 0xcd9e8d571f1e7825 */ /* 0x000fe200078e00ff */
[----:B------:R-:W-:-:S03]  /*0ed0*/  LOP3.LUT R33, R27, R32, R33, 0x96, !PT ;  /* 0x000000201b217212 */ /* 0x000fc600078e9621 */
[----:B------:R-:W-:Y:S01]  /*0ee0*/  VIADD R27, R10, 0xb54cda56 ;  /* 0xb54cda560a1b7836 */ /* 0x000fe20000000000 */
[----:B------:R-:W-:Y:S01]  /*0ef0*/  LOP3.LUT R32, R31, R24, R25, 0x96, !PT ;  /* 0x000000181f207212 */ /* 0x000fe200078e9619 */
[----:B------:R-:W-:-:S04]  /*0f00*/  IMAD.WIDE.U32 R24, R33, -0x326172a9, RZ ;  /* 0xcd9e8d5721187825 */ /* 0x000fc800078e00ff */
[----:B------:R-:W-:Y:S01]  /*0f10*/  IMAD.WIDE.U32 R32, R32, -0x2daee0ad, RZ ;  /* 0xd2511f5320207825 */ /* 0x000fe200078e00ff */
[----:B------:R-:W-:-:S03]  /*0f20*/  LOP3.LUT R27, R25, R30, R27, 0x96, !PT ;  /* 0x0000001e191b7212 */ /* 0x000fc600078e961b */
[----:B------:R-:W-:Y:S02]  /*0f30*/  VIADD R31, R11, 0x646e171e ;  /* 0x646e171e0b1f7836 */ /* 0x000fe40000000000 */
[----:B------:R-:W-:-:S03]  /*0f40*/  VIADD R25, R10, 0x5384540f ;  /* 0x5384540f0a197836 */ /* 0x000fc60000000000 */
[----:B------:R-:W-:Y:S01]  /*0f50*/  LOP3.LUT R31, R33, R26, R31, 0x96, !PT ;  /* 0x0000001a211f7212 */ /* 0x000fe200078e961f */
[----:B------:R-:W-:Y:S01]  /*0f60*/  IMAD.WIDE.U32 R26, R27, -0x2daee0ad, RZ ;  /* 0xd2511f531b1a7825 */ /* 0x000fe200078e00ff */
[----:B------:R-:W-:-:S03]  /*0f70*/  IADD3 R33, PT, PT, R11, 0x1fd5c5a3, RZ ;  /* 0x1fd5c5a30b217810 */ /* 0x000fc60007ffe0ff */
[----:B------:R-:W-:Y:S01]  /*0f80*/  IMAD.WIDE.U32 R30, R31, -0x326172a9, RZ ;  /* 0xcd9e8d571f1e7825 */ /* 0x000fe200078e00ff */
[----:B------:R-:W-:-:S03]  /*0f90*/  LOP3.LUT R33, R27, R32, R33, 0x96, !PT ;  /* 0x000000201b217212 */ /* 0x000fc600078e9621 */
[----:B------:R-:W-:Y:S01]  /*0fa0*/  VIADD R27, R10, 0xf1bbcdc8 ;  /* 0xf1bbcdc80a1b7836 */ /* 0x000fe20000000000 */
[----:B------:R-:W-:Y:S01]  /*0fb0*/  LOP3.LUT R32, R31, R24, R25, 0x96, !PT ;  /* 0x000000181f207212 */ /* 0x000fe200078e9619 */
[----:B------:R-:W-:Y:S01]  /*0fc0*/  IMAD.WIDE.U32 R24, R33, -0x326172a9, RZ ;  /* 0xcd9e8d5721187825 */ /* 0x000fe200078e00ff */
[----:B------:R-:W-:-:S03]  /*0fd0*/  IADD3 R31, PT, PT, R11, -0x24c28bd8, RZ ;  /* 0xdb3d74280b1f7810 */ /* 0x000fc60007ffe0ff */
[----:B------:R-:W-:Y:S01]  /*0fe0*/  IMAD.WIDE.U32 R32, R32, -0x2daee0ad, RZ ;  /* 0xd2511f5320207825 */ /* 0x000fe200078e00ff */
[----:B------:R-:W-:-:S03]  /*0ff0*/  LOP3.LUT R30, R25, R30, R27, 0x96, !PT ;  /* 0x0000001e191e7212 */ /* 0x000fc600078e961b */
[----:B------:R-:W-:Y:S01]  /*1000*/  VIADD R25, R11, 0x96a522ad ;  /* 0x96a522ad0b197836 */ /* 0x000fe20000000000 */
[----:B------:R-:W-:Y:S01]  /*1010*/  LOP3.LUT R34, R33, R26, R31, 0x96, !PT ;  /* 0x0000001a21227212 */ /* 0x000fe200078e961f */
[----:B------:R-:W-:-:S04]  /*1020*/  IMAD.WIDE.U32 R30, R30, -0x2daee0ad, RZ ;  /* 0xd2511f531e1e7825 */ /* 0x000fc800078e00ff */
[----:B------:R-:W-:Y:S01]  /*1030*/  IMAD.WIDE.U32 R34, R34, -0x326172a9, RZ ;  /* 0xcd9e8d5722227825 */ /* 0x000fe200078e00ff */
[----:B------:R-:W-:Y:S02]  /*1040*/  LOP3.LUT R26, R31, R32, R25, 0x96, !PT ;  /* 0x000000201f1a7212 */ /* 0x000fe400078e9619 */
[----:B------:R-:W-:Y:S01]  /*1050*/  MOV R27, R30 ;  /* 0x0000001e001b7202 */ /* 0x000fe20000000f00 */
[----:B------:R-:W-:Y:S02]  /*1060*/  VIADD R11, R10, 0x8ff34781 ;  /* 0x8ff347810a0b7836 */ /* 0x000fe40000000000 */
[----:B------:R-:W-:-:S03]  /*1070*/  IMAD.MOV.U32 R25, RZ, RZ, R34 ;  /* 0x000000ffff197224 */ /* 0x000fc600078e0022 */
[----:B------:R-:W-:-:S05]  /*1080*/  LOP3.LUT R24, R35, R24, R11, 0x96, !PT ;  /* 0x0000001823187212 */ /* 0x000fca00078e960b */
[----:B------:R0:W-:Y:S02]  /*1090*/  STG.E.128 desc[UR4][R18.64+0x10], R24 ;  /* 0x0000101812007986 */ /* 0x0001e4000c101d04 */
.L_x_16:
[----:B------:R-:W-:Y:S05]  /*10a0*/  BSYNC.RECONVERGENT B2 ;  /* 0x0000000000027941 */ /* 0x000fea0003800200 */
.L_x_15:
[----:B-----5:R-:W-:Y:S01]  /*10b0*/  I2FP.F32.U32 R2, R2 ;  /* 0x0000000200027245 */ /* 0x020fe20000201000 */
[----:B------:R-:W-:Y:S01]  /*10c0*/  IMAD.MOV.U32 R11, RZ, RZ, 0x2f800000 ;  /* 0x2f800000ff0b7424 */ /* 0x000fe200078e00ff */
[----:B------:R-:W-:Y:S01]  /*10d0*/  I2FP.F32.U32 R3, R3 ;  /* 0x0000000300037245 */ /* 0x000fe20000201000 */
[----:B0---4-:R-:W-:Y:S01]  /*10e0*/  IMAD.MOV.U32 R25, RZ, RZ, 0x3e055027 ;  /* 0x3e055027ff197424 */ /* 0x011fe200078e00ff */
[----:B------:R-:W-:Y:S01]  /*10f0*/  BSSY.RECONVERGENT B2, `(.L_x_20) ;  /* 0x000002a000027945 */ /* 0x000fe20003800200 */
[----:B------:R-:W-:-:S05]  /*1100*/  FFMA R2, R2, R11, 1.1641532182693481445e-10 ;  /* 0x2f00000002027423 */ /* 0x000fca000000000b */
[----:B------:R-:W-:-:S13]  /*1110*/  FSETP.GEU.AND P0, PT, R2, 1.175494350822287508e-38, PT ;  /* 0x008000000200780b */ /* 0x000fda0003f0e000 */
[----:B------:R-:W-:-:S05]  /*1120*/  @!P0 FMUL R2, R2, 8388608 ;  /* 0x4b00000002028820 */ /* 0x000fca0000400000 */
[----:B------:R-:W-:-:S04]  /*1130*/  IADD3 R6, PT, PT, R2, -0x3f2aaaab, RZ ;  /* 0xc0d5555502067810 */ /* 0x000fc80007ffe0ff */
[----:B------:R-:W-:-:S05]  /*1140*/  LOP3.LUT R11, R6, 0xff800000, RZ, 0xc0, !PT ;  /* 0xff800000060b7812 */ /* 0x000fca00078ec0ff */
[----:B------:R-:W-:Y:S01]  /*1150*/  IMAD.IADD R6, R2, 0x1, -R11 ;  /* 0x0000000102067824 */ /* 0x000fe200078e0a0b */
[----:B------:R-:W-:-:S03]  /*1160*/  I2FP.F32.S32 R11, R11 ;  /* 0x0000000b000b7245 */ /* 0x000fc60000201400 */
[----:B------:R-:W-:Y:S01]  /*1170*/  FADD R8, R6, -1 ;  /* 0xbf80000006087421 */ /* 0x000fe20000000000 */
[----:B------:R-:W-:Y:S02]  /*1180*/  FSEL R6, RZ, -23, P0 ;  /* 0xc1b80000ff067808 */ /* 0x000fe40000000000 */
[----:B------:R-:W-:Y:S01]  /*1190*/  ISETP.GT.U32.AND P0, PT, R2, 0x7f7fffff, PT ;  /* 0x7f7fffff0200780c */ /* 0x000fe20003f04070 */
[C---:B------:R-:W-:Y:S02]  /*11a0*/  FFMA R25, R8.reuse, -R25, 0.14084610342979431152 ;  /* 0x3e1039f608197423 */ /* 0x040fe40000000819 */
[----:B------:R-:W-:Y:S01]  /*11b0*/  FFMA R6, R11, 1.1920928955078125e-07, R6 ;  /* 0x340000000b067823 */ /* 0x000fe20000000006 */
[----:B------:R-:W-:Y:S01]  /*11c0*/  MOV R11, 0x7f800000 ;  /* 0x7f800000000b7802 */ /* 0x000fe20000000f00 */
[----:B------:R-:W-:-:S04]  /*11d0*/  FFMA R25, R8, R25, -0.12148627638816833496 ;  /* 0xbdf8cdcc08197423 */ /* 0x000fc80000000019 */
[----:B------:R-:W-:-:S04]  /*11e0*/  FFMA R25, R8, R25, 0.13980610668659210205 ;  /* 0x3e0f295508197423 */ /* 0x000fc80000000019 */
[----:B------:R-:W-:-:S04]  /*11f0*/  FFMA R25, R8, R25, -0.16684235632419586182 ;  /* 0xbe2ad8b908197423 */ /* 0x000fc80000000019 */
[----:B------:R-:W-:-:S04]  /*1200*/  FFMA R25, R8, R25, 0.20012299716472625732 ;  /* 0x3e4ced0b08197423 */ /* 0x000fc80000000019 */
[----:B------:R-:W-:-:S04]  /*1210*/  FFMA R25, R8, R25, -0.24999669194221496582 ;  /* 0xbe7fff2208197423 */ /* 0x000fc80000000019 */
[----:B------:R-:W-:-:S04]  /*1220*/  FFMA R25, R8, R25, 0.33333182334899902344 ;  /* 0x3eaaaa7808197423 */ /* 0x000fc80000000019 */
[----:B------:R-:W-:-:S04]  /*1230*/  FFMA R25, R8, R25, -0.5 ;  /* 0xbf00000008197423 */ /* 0x000fc80000000019 */
[----:B------:R-:W-:-:S04]  /*1240*/  FMUL R25, R8, R25 ;  /* 0x0000001908197220 */ /* 0x000fc80000400000 */
[----:B------:R-:W-:-:S04]  /*1250*/  FFMA R25, R8, R25, R8 ;  /* 0x0000001908197223 */ /* 0x000fc80000000008 */
[----:B------:R-:W-:Y:S01]  /*1260*/  FFMA R6, R6, 0.69314718246459960938, R25 ;  /* 0x3f31721806067823 */ /* 0x000fe20000000019 */
[C---:B------:R-:W-:Y:S01]  /*1270*/  @P0 FFMA R6, R2.reuse, R11, +INF ;  /* 0x7f80000002060423 */ /* 0x040fe2000000000b */
[----:B------:R-:W-:-:S03]  /*1280*/  FSETP.NEU.AND P0, PT, R2, RZ, PT ;  /* 0x000000ff0200720b */ /* 0x000fc60003f0d000 */
[----:B------:R-:W-:-:S05]  /*1290*/  FMUL R6, R6, -2 ;  /* 0xc000000006067820 */ /* 0x000fca0000400000 */
[----:B------:R-:W-:-:S04]  /*12a0*/  FSEL R6, R6, +INF , P0 ;  /* 0x7f80000006067808 */ /* 0x000fc80000000000 */
[----:B------:R0:W4:Y:S01]  /*12b0*/  MUFU.RSQ R11, R6 ;  /* 0x00000006000b7308 */ /* 0x0001220000001400 */
[----:B------:R-:W-:-:S05]  /*12c0*/  VIADD R2, R6, 0xf3000000 ;  /* 0xf300000006027836 */ /* 0x000fca0000000000 */
[----:B------:R-:W-:Y:S01]  /*12d0*/  ISETP.GT.U32.AND P0, PT, R2, 0x727fffff, PT ;  /* 0x727fffff0200780c */ /* 0x000fe20003f04070 */
[----:B------:R-:W-:-:S04]  /*12e0*/  IMAD.MOV.U32 R2, RZ, RZ, 0x30c90fdb ;  /* 0x30c90fdbff027424 */ /* 0x000fc800078e00ff */
[----:B------:R-:W-:-:S08]  /*12f0*/  FFMA R8, R3, R2, 7.314590599882819788e-10 ;  /* 0x30490fdb03087423 */ /* 0x000fd00000000002 */
[----:B0---4-:R-:W-:Y:S05]  /*1300*/  @!P0 BRA `(.L_x_21) ;  /* 0x0000000000108947 */ /* 0x011fea0003800000 */
[----:B------:R-:W-:-:S07]  /*1310*/  MOV R34, 0x1330 ;  /* 0x0000133000227802 */ /* 0x000fce0000000f00 */
[----:B-123--:R-:W-:Y:S05]  /*1320*/  CALL.REL.NOINC `($__internal_2_$__cuda_sm20_sqrt_rn_f32_slowpath) ;  /* 0x0000001400e87944 */ /* 0x00efea0003c00000 */
[----:B------:R-:W-:Y:S01]  /*1330*/  MOV R10, R6 ;  /* 0x00000006000a7202 */ /* 0x000fe20000000f00 */
[----:B------:R-:W-:Y:S06]  /*1340*/  BRA `(.L_x_22) ;  /* 0x0000000000107947 */ /* 0x000fec0003800000 */
.L_x_21:
[----:B------:R-:W-:Y:S01]  /*1350*/  FMUL.FTZ R10, R6, R11 ;  /* 0x0000000b060a7220 */ /* 0x000fe20000410000 */
[----:B------:R-:W-:-:S03]  /*1360*/  FMUL.FTZ R2, R11, 0.5 ;  /* 0x3f0000000b027820 */ /* 0x000fc60000410000 */
[----:B------:R-:W-:-:S04]  /*1370*/  FFMA R3, -R10, R10, R6 ;  /* 0x0000000a0a037223 */ /* 0x000fc80000000106 */
[----:B------:R-:W-:-:S07]  /*1380*/  FFMA R10, R3, R2, R10 ;  /* 0x00000002030a7223 */ /* 0x000fce000000000a */
.L_x_22:
[----:B------:R-:W-:Y:S05]  /*1390*/  BSYNC.RECONVERGENT B2 ;  /* 0x0000000000027941 */ /* 0x000fea0003800200 */
.L_x_20:
[----:B------:R-:W-:Y:S01]  /*13a0*/  FMUL.RZ R2, R8, 0.15915493667125701904 ;  /* 0x3e22f98308027820 */ /* 0x000fe2000040c000 */
[----:B------:R-:W-:Y:S02]  /*13b0*/  IMAD.MOV.U32 R27, RZ, RZ, 0x1 ;  /* 0x00000001ff1b7424 */ /* 0x000fe400078e00ff */
[----:B------:R-:W-:Y:S01]  /*13c0*/  IMAD.MOV.U32 R11, RZ, RZ, 0x1 ;  /* 0x00000001ff0b7424 */ /* 0x000fe200078e00ff */
[----:B------:R-:W0:Y:S02]  /*13d0*/  MUFU.COS R3, R2 ;  /* 0x0000000200037308 */ /* 0x000e240000000000 */
[----:B------:R4:W-:Y:S01]  /*13e0*/  STG.E desc[UR4][R18.64+0x2c], R27 ;  /* 0x00002c1b12007986 */ /* 0x0009e2000c101904 */
[----:B0-----:R-:W-:-:S05]  /*13f0*/  FMUL R25, R3, R10 ;  /* 0x0000000a03197220 */ /* 0x001fca0000400000 */
[----:B------:R-:W0:Y:S01]  /*1400*/  MUFU.SIN R3, R2 ;  /* 0x0000000200037308 */ /* 0x000e220000000400 */
[----:B------:R4:W-:Y:S01]  /*1410*/  STG.E desc[UR4][R18.64+0x34], R25 ;  /* 0x0000341912007986 */ /* 0x0009e2000c101904 */
[----:B0-----:R-:W-:Y:S01]  /*1420*/  FMUL R10, R3, R10 ;  /* 0x0000000a030a7220 */ /* 0x001fe20000400000 */
[----:B----4-:R-:W-:Y:S06]  /*1430*/  BRA `(.L_x_23) ;  /* 0x00000000000c7947 */ /* 0x010fec0003800000 */
.L_x_3:
[----:B------:R0:W5:Y:S01]  /*1440*/  LDG.E R10, desc[UR4][R18.64+0x34] ;  /* 0x00003404120a7981 */ /* 0x000162000c1e1900 */
[----:B------:R-:W-:-:S03]  /*1450*/  HFMA2 R11, -RZ, RZ, 0, 0 ;  /* 0x00000000ff0b7431 */ /* 0x000fc600000001ff */
[----:B------:R0:W-:Y:S04]  /*1460*/  STG.E desc[UR4][R18.64+0x2c], RZ ;  /* 0x00002cff12007986 */ /* 0x0001e8000c101904 */
.L_x_23:
[----:B------:R-:W-:Y:S05]  /*1470*/  BSYNC.RECONVERGENT B0 ;  /* 0x0000000000007941 */ /* 0x000fea0003800200 */
.L_x_2:
[----:B------:R-:W4:Y:S01]  /*1480*/  F2F.F64.F32 R24, R7 ;  /* 0x0000000700187310 */ /* 0x000f220000201800 */
[----:B------:R-:W-:Y:S01]  /*1490*/  IMAD.MOV.U32 R34, RZ, RZ, 0x0 ;  /* 0x00000000ff227424 */ /* 0x000fe200078e00ff */
[----:B------:R-:W-:Y:S01]  /*14a0*/  MOV R35, 0x3fd80000 ;  /* 0x3fd8000000237802 */ /* 0x000fe20000000f00 */
[----:B------:R-:W-:Y:S01]  /*14b0*/  BSSY.RECONVERGENT B0, `(.L_x_24) ;  /* 0x0000013000007945 */ /* 0x000fe20003800200 */
[----:B----4-:R-:W-:-:S08]  /*14c0*/  DADD R2, R14, R24 ;  /* 0x000000000e027229 */ /* 0x010fd00000000018 */
[----:B------:R-:W-:-:S06]  /*14d0*/  DMUL R26, R24, R2 ;  /* 0x00000002181a7228 */ /* 0x000fcc0000000000 */
[----:B------:R-:W4:Y:S04]  /*14e0*/  MUFU.RSQ64H R31, R27 ;  /* 0x0000001b001f7308 */ /* 0x000f280000001c00 */
[----:B------:R-:W-:-:S05]  /*14f0*/  VIADD R30, R27, 0xfcb00000 ;  /* 0xfcb000001b1e7836 */ /* 0x000fca0000000000 */
[----:B------:R-:W-:Y:S01]  /*1500*/  ISETP.GE.U32.AND P0, PT, R30, 0x7ca00000, PT ;  /* 0x7ca000001e00780c */ /* 0x000fe20003f06070 */
[----:B----4-:R-:W-:-:S08]  /*1510*/  DMUL R32, R30, R30 ;  /* 0x0000001e1e207228 */ /* 0x010fd00000000000 */
[----:B------:R-:W-:-:S08]  /*1520*/  DFMA R32, R26, -R32, 1 ;  /* 0x3ff000001a20742b */ /* 0x000fd00000000820 */
[----:B------:R-:W-:Y:S02]  /*1530*/  DFMA R34, R32, R34, 0.5 ;  /* 0x3fe000002022742b */ /* 0x000fe40000000022 */
[----:B------:R-:W-:-:S08]  /*1540*/  DMUL R32, R30, R32 ;  /* 0x000000201e207228 */ /* 0x000fd00000000000 */
[----:B------:R-:W-:-:S08]  /*1550*/  DFMA R38, R34, R32, R30 ;  /* 0x000000202226722b */ /* 0x000fd0000000001e */
[----:B------:R-:W-:Y:S02]  /*1560*/  DMUL R32, R26, R38 ;  /* 0x000000261a207228 */ /* 0x000fe40000000000 */
[----:B------:R-:W-:Y:S02]  /*1570*/  VIADD R37, R39, 0xfff00000 ;  /* 0xfff0000027257836 */ /* 0x000fe40000000000 */
[----:B------:R-:W-:-:S04]  /*1580*/  IMAD.MOV.U32 R36, RZ, RZ, R38 ;  /* 0x000000ffff247224 */ /* 0x000fc800078e0026 */
[----:B------:R-:W-:-:S08]  /*1590*/  DFMA R40, R32, -R32, R26 ;  /* 0x800000202028722b */ /* 0x000fd0000000001a */
[----:B------:R-:W-:Y:S01]  /*15a0*/  DFMA R34, R40, R36, R32 ;  /* 0x000000242822722b */ /* 0x000fe20000000020 */
[----:B------:R-:W-:Y:S10]  /*15b0*/  @!P0 BRA `(.L_x_25) ;  /* 0x0000000000088947 */ /* 0x000ff40003800000 */
[----:B------:R-:W-:-:S07]  /*15c0*/  MOV R6, 0x15e0 ;  /* 0x000015e000067802 */ /* 0x000fce0000000f00 */
[----:B0123-5:R-:W-:Y:S05]  /*15d0*/  CALL.REL.NOINC `($__internal_1_$__cuda_sm20_dsqrt_rn_f64_mediumpath_v1) ;  /* 0x0000001000807944 */ /* 0x02ffea0003c00000 */
.L_x_25:
[----:B------:R-:W-:Y:S05]  /*15e0*/  BSYNC.RECONVERGENT B0 ;  /* 0x0000000000007941 */ /* 0x000fea0003800200 */
.L_x_24:
[----:B------:R-:W-:Y:S01]  /*15f0*/  FADD R8, R7, UR10 ;  /* 0x0000000a07087e21 */ /* 0x000fe20008000000 */
[----:B------:R4:W0:Y:S01]  /*1600*/  F2F.F32.F64 R30, R34 ;  /* 0x00000022001e7310 */ /* 0x0008220000301000 */
[----:B------:R-:W-:Y:S02]  /*1610*/  BSSY.RECONVERGENT B0, `(.L_x_26) ;  /* 0x0000010000007945 */ /* 0x000fe40003800200 */
[----:B------:R-:W-:-:S04]  /*1620*/  FADD R6, R8, UR10 ;  /* 0x0000000a08067e21 */ /* 0x000fc80008000000 */
[----:B------:R-:W-:-:S04]  /*1630*/  FMUL R32, R6, R7 ;  /* 0x0000000706207220 */ /* 0x000fc80000400000 */
[----:B------:R4:W0:Y:S01]  /*1640*/  MUFU.RSQ R31, R32 ;  /* 0x00000020001f7308 */ /* 0x0008220000001400 */
[----:B------:R-:W-:-:S04]  /*1650*/  IADD3 R6, PT, PT, R32, -0xd000000, RZ ;  /* 0xf300000020067810 */ /* 0x000fc80007ffe0ff */
[----:B------:R-:W-:-:S13]  /*1660*/  ISETP.GT.U32.AND P0, PT, R6, 0x727fffff, PT ;  /* 0x727fffff0600780c */ /* 0x000fda0003f04070 */
[----:B0---4-:R-:W-:Y:S05]  /*1670*/  @!P0 BRA `(.L_x_27) ;  /* 0x0000000000148947 */ /* 0x011fea0003800000 */
[----:B------:R-:W-:Y:S01]  /*1680*/  IMAD.MOV.U32 R6, RZ, RZ, R32 ;  /* 0x000000ffff067224 */ /* 0x000fe200078e0020 */
[----:B------:R-:W-:-:S07]  /*1690*/  MOV R34, 0x16b0 ;  /* 0x000016b000227802 */ /* 0x000fce0000000f00 */
[----:B-123-5:R-:W-:Y:S05]  /*16a0*/  CALL.REL.NOINC `($__internal_2_$__cuda_sm20_sqrt_rn_f32_slowpath) ;  /* 0x0000001400087944 */ /* 0x02efea0003c00000 */
[----:B------:R-:W-:Y:S01]  /*16b0*/  IMAD.MOV.U32 R27, RZ, RZ, R6 ;  /* 0x000000ffff1b7224 */ /* 0x000fe200078e0006 */
[----:B------:R-:W-:Y:S06]  /*16c0*/  BRA `(.L_x_28) ;  /* 0x0000000000107947 */ /* 0x000fec0003800000 */
.L_x_27:
[----:B------:R-:W-:Y:S01]  /*16d0*/  FMUL.FTZ R27, R32, R31 ;  /* 0x0000001f201b7220 */ /* 0x000fe20000410000 */
[----:B------:R-:W-:-:S03]  /*16e0*/  FMUL.FTZ R26, R31, 0.5 ;  /* 0x3f0000001f1a7820 */ /* 0x000fc60000410000 */
[----:B------:R-:W-:-:S04]  /*16f0*/  FFMA R6, -R27, R27, R32 ;  /* 0x0000001b1b067223 */ /* 0x000fc80000000120 */
[----:B------:R-:W-:-:S07]  /*1700*/  FFMA R27, R6, R26, R27 ;  /* 0x0000001a061b7223 */ /* 0x000fce000000001b */
.L_x_28:
[----:B------:R-:W-:Y:S05]  /*1710*/  BSYNC.RECONVERGENT B0 ;  /* 0x0000000000007941 */ /* 0x000fea0003800200 */
.L_x_26:
[----:B------:R-:W0:Y:S01]  /*1720*/  MUFU.RCP R31, R8 ;  /* 0x00000008001f7308 */ /* 0x000e220000001000 */
[----:B------:R-:W-:Y:S07]  /*1730*/  BSSY.RECONVERGENT B0, `(.L_x_29) ;  /* 0x000000a000007945 */ /* 0x000fee0003800200 */
[----:B------:R-:W4:Y:S01]  /*1740*/  FCHK P0, R27, R8 ;  /* 0x000000081b007302 */ /* 0x000f220000000000 */
[----:B0-----:R-:W-:-:S04]  /*1750*/  FFMA R6, -R8, R31, 1 ;  /* 0x3f80000008067423 */ /* 0x001fc8000000011f */
[----:B------:R-:W-:-:S04]  /*1760*/  FFMA R6, R31, R6, R31 ;  /* 0x000000061f067223 */ /* 0x000fc8000000001f */
[----:B------:R-:W-:-:S04]  /*1770*/  FFMA R31, R6, R27, RZ ;  /* 0x0000001b061f7223 */ /* 0x000fc800000000ff */
[----:B------:R-:W-:-:S04]  /*1780*/  FFMA R26, -R8, R31, R27 ;  /* 0x0000001f081a7223 */ /* 0x000fc8000000011b */
[----:B------:R-:W-:Y:S01]  /*1790*/  FFMA R6, R6, R26, R31 ;  /* 0x0000001a06067223 */ /* 0x000fe2000000001f */
[----:B----4-:R-:W-:Y:S06]  /*17a0*/  @!P0 BRA `(.L_x_30) ;  /* 0x0000000000088947 */ /* 0x010fec0003800000 */
[----:B------:R-:W-:-:S07]  /*17b0*/  MOV R26, 0x17d0 ;  /* 0x000017d0001a7802 */ /* 0x000fce0000000f00 */
[----:B-123-5:R-:W-:Y:S05]  /*17c0*/  CALL.REL.NOINC `($__internal_3_$__cuda_sm3x_div_rn_noftz_f32_slowpath) ;  /* 0x00000014001c7944 */ /* 0x02efea0003c00000 */
.L_x_30:
[----:B------:R-:W-:Y:S05]  /*17d0*/  BSYNC.RECONVERGENT B0 ;  /* 0x0000000000007941 */ /* 0x000fea0003800200 */
.L_x_29:
[----:B------:R-:W0:Y:S01]  /*17e0*/  F2F.F64.F32 R26, R0 ;  /* 0x00000000001a7310 */ /* 0x000e220000201800 */
[----:B------:R-:W-:Y:S01]  /*17f0*/  MOV R32, 0x1 ;  /* 0x0000000100207802 */ /* 0x000fe20000000f00 */
[----:B------:R-:W-:Y:S01]  /*1800*/  FMUL R31, R6, UR9 ;  /* 0x00000009061f7c20 */ /* 0x000fe20008400000 */
[----:B------:R-:W-:Y:S03]  /*1810*/  BSSY.RECONVERGENT B0, `(.L_x_31) ;  /* 0x0000015000007945 */ /* 0x000fe60003800200 */
[----:B------:R-:W-:Y:S02]  /*1820*/  FMUL R6, R30, R31 ;  /* 0x0000001f1e067220 */ /* 0x000fe40000400000 */
[----:B0-----:R-:W0:Y:S02]  /*1830*/  MUFU.RCP64H R33, R27 ;  /* 0x0000001b00217308 */ /* 0x001e240000001800 */
[----:B0-----:R-:W-:-:S08]  /*1840*/  DFMA R34, -R26, R32, 1 ;  /* 0x3ff000001a22742b */ /* 0x001fd00000000120 */
[----:B------:R-:W-:Y:S02]  /*1850*/  DFMA R36, R34, R34, R34 ;  /* 0x000000222224722b */ /* 0x000fe40000000022 */
[----:B------:R-:W0:Y:S06]  /*1860*/  F2F.F64.F32 R34, R6 ;  /* 0x0000000600227310 */ /* 0x000e2c0000201800 */
[----:B------:R-:W-:-:S08]  /*1870*/  DFMA R36, R32, R36, R32 ;  /* 0x000000242024722b */ /* 0x000fd00000000020 */
[----:B------:R-:W-:Y:S02]  /*1880*/  DFMA R30, -R26, R36, 1 ;  /* 0x3ff000001a1e742b */ /* 0x000fe40000000124 */
[----:B0-----:R-:W-:-:S06]  /*1890*/  DADD R34, R34, R34 ;  /* 0x0000000022227229 */ /* 0x001fcc0000000022 */
[----:B------:R-:W-:-:S04]  /*18a0*/  DFMA R30, R36, R30, R36 ;  /* 0x0000001e241e722b */ /* 0x000fc80000000024 */
[----:B------:R-:W-:-:S04]  /*18b0*/  FSETP.GEU.AND P1, PT, |R35|, 6.5827683646048100446e-37, PT ;  /* 0x036000002300780b */ /* 0x000fc80003f2e200 */
[----:B------:R-:W-:-:S08]  /*18c0*/  DMUL R32, R34, R30 ;  /* 0x0000001e22207228 */ /* 0x000fd00000000000 */
[----:B------:R-:W-:-:S08]  /*18d0*/  DFMA R36, -R26, R32, R34 ;  /* 0x000000201a24722b */ /* 0x000fd00000000122 */
[----:B------:R-:W-:-:S10]  /*18e0*/  DFMA R30, R30, R36, R32 ;  /* 0x000000241e1e722b */ /* 0x000fd40000000020 */
[----:B------:R-:W-:-:S05]  /*18f0*/  FFMA R32, RZ, R27, R31 ;  /* 0x0000001bff207223 */ /* 0x000fca000000001f */
[----:B------:R-:W-:-:S13]  /*1900*/  FSETP.GT.AND P0, PT, |R32|, 1.469367938527859385e-39, PT ;  /* 0x001000002000780b */ /* 0x000fda0003f04200 */
[----:B------:R-:W-:Y:S05]  /*1910*/  @P0 BRA P1, `(.L_x_32) ;  /* 0x0000000000100947 */ /* 0x000fea0000800000 */
[----:B------:R-:W-:Y:S01]  /*1920*/  IMAD.MOV.U32 R32, RZ, RZ, R26 ;  /* 0x000000ffff207224 */ /* 0x000fe200078e001a */
[----:B------:R-:W-:Y:S01]  /*1930*/  MOV R44, 0x1960 ;  /* 0x00001960002c7802 */ /* 0x000fe20000000f00 */
[----:B------:R-:W-:-:S07]  /*1940*/  IMAD.MOV.U32 R33, RZ, RZ, R27 ;  /* 0x000000ffff217224 */ /* 0x000fce00078e001b */
[----:B-123-5:R-:W-:Y:S05]  /*1950*/  CALL.REL.NOINC `($__internal_0_$__cuda_sm20_div_rn_f64_full) ;  /* 0x0000000800307944 */ /* 0x02efea0003c00000 */
.L_x_32:
[----:B------:R-:W-:Y:S05]  /*1960*/  BSYNC.RECONVERGENT B0 ;  /* 0x0000000000007941 */ /* 0x000fea0003800200 */
.L_x_31:
[----:B------:R-:W0:Y:S01]  /*1970*/  F2F.F64.F32 R32, R8 ;  /* 0x0000000800207310 */ /* 0x000e220000201800 */
[----:B------:R-:W-:Y:S01]  /*1980*/  MOV R34, 0x1 ;  /* 0x0000000100227802 */ /* 0x000fe20000000f00 */
[----:B------:R-:W-:Y:S01]  /*1990*/  DADD R30, -R16, R30 ;  /* 0x00000000101e7229 */ /* 0x000fe2000000011e */
[----:B------:R-:W-:Y:S05]  /*19a0*/  BSSY.RECONVERGENT B0, `(.L_x_33) ;  /* 0x0000014000007945 */ /* 0x000fea0003800200 */
[----:B------:R4:W1:Y:S08]  /*19b0*/  F2F.F32.F64 R47, R30 ;  /* 0x0000001e002f7310 */ /* 0x0008700000301000 */
[----:B0-----:R-:W0:Y:S02]  /*19c0*/  MUFU.RCP64H R35, R33 ;  /* 0x0000002100237308 */ /* 0x001e240000001800 */
[----:B0-----:R-:W-:-:S08]  /*19d0*/  DFMA R36, -R32, R34, 1 ;  /* 0x3ff000002024742b */ /* 0x001fd00000000122 */
[----:B------:R-:W-:-:S08]  /*19e0*/  DFMA R36, R36, R36, R36 ;  /* 0x000000242424722b */ /* 0x000fd00000000024 */
[----:B------:R-:W-:Y:S02]  /*19f0*/  DFMA R36, R34, R36, R34 ;  /* 0x000000242224722b */ /* 0x000fe40000000022 */
[----:B------:R-:W-:-:S06]  /*1a00*/  DMUL R34, R12, R2 ;  /* 0x000000020c227228 */ /* 0x000fcc0000000000 */
[----:B------:R-:W-:-:S04]  /*1a10*/  DFMA R38, -R32, R36, 1 ;  /* 0x3ff000002026742b */ /* 0x000fc80000000124 */
[----:B------:R-:W-:-:S04]  /*1a20*/  FSETP.GEU.AND P1, PT, |R35|, 6.5827683646048100446e-37, PT ;  /* 0x036000002300780b */ /* 0x000fc80003f2e200 */
[----:B------:R-:W-:-:S08]  /*1a30*/  DFMA R38, R36, R38, R36 ;  /* 0x000000262426722b */ /* 0x000fd00000000024 */
[----:B------:R-:W-:-:S08]  /*1a40*/  DMUL R2, R34, R38 ;  /* 0x0000002622027228 */ /* 0x000fd00000000000 */
[----:B------:R-:W-:-:S08]  /*1a50*/  DFMA R36, -R32, R2, R34 ;  /* 0x000000022024722b */ /* 0x000fd00000000122 */
[----:B------:R-:W-:-:S10]  /*1a60*/  DFMA R2, R38, R36, R2 ;  /* 0x000000242602722b */ /* 0x000fd40000000002 */
[----:B------:R-:W-:-:S05]  /*1a70*/  FFMA R36, RZ, R33, R3 ;  /* 0x00000021ff247223 */ /* 0x000fca0000000003 */
[----:B------:R-:W-:-:S13]  /*1a80*/  FSETP.GT.AND P0, PT, |R36|, 1.469367938527859385e-39, PT ;  /* 0x001000002400780b */ /* 0x000fda0003f04200 */
[----:B-1--4-:R-:W-:Y:S05]  /*1a90*/  @P0 BRA P1, `(.L_x_34) ;  /* 0x0000000000100947 */ /* 0x012fea0000800000 */
[----:B------:R-:W-:-:S07]  /*1aa0*/  MOV R44, 0x1ac0 ;  /* 0x00001ac0002c7802 */ /* 0x000fce0000000f00 */
[----:B--23-5:R-:W-:Y:S05]  /*1ab0*/  CALL.REL.NOINC `($__internal_0_$__cuda_sm20_div_rn_f64_full) ;  /* 0x0000000400d87944 */ /* 0x02cfea0003c00000 */
[----:B------:R-:W-:Y:S02]  /*1ac0*/  IMAD.MOV.U32 R2, RZ, RZ, R30 ;  /* 0x000000ffff027224 */ /* 0x000fe400078e001e */
[----:B------:R-:W-:-:S07]  /*1ad0*/  IMAD.MOV.U32 R3, RZ, RZ, R31 ;  /* 0x000000ffff037224 */ /* 0x000fce00078e001f */
.L_x_34:
[----:B------:R-:W-:Y:S05]  /*1ae0*/  BSYNC.RECONVERGENT B0 ;  /* 0x0000000000007941 */ /* 0x000fea0003800200 */
.L_x_33:
[----:B------:R-:W-:Y:S01]  /*1af0*/  DMUL R32, R26, 3 ;  /* 0x400800001a207828 */ /* 0x000fe20000000000 */
[----:B------:R-:W-:Y:S01]  /*1b00*/  MOV R30, 0x1 ;  /* 0x00000001001e7802 */ /* 0x000fe20000000f00 */
[----:B------:R-:W-:Y:S04]  /*1b10*/  BSSY.RECONVERGENT B0, `(.L_x_35) ;  /* 0x0000011000007945 */ /* 0x000fe80003800200 */
[----:B------:R-:W0:Y:S02]  /*1b20*/  MUFU.RCP64H R31, R33 ;  /* 0x00000021001f7308 */ /* 0x000e240000001800 */
        /* <DEDUP_REMOVED lines=12> */
[----:B------:R-:W-:Y:S05]  /*1bf0*/  @P0 BRA P1, `(.L_x_36) ;  /* 0x0000000000080947 */ /* 0x000fea0000800000 */
[----:B------:R-:W-:-:S07]  /*1c00*/  MOV R44, 0x1c20 ;  /* 0x00001c20002c7802 */ /* 0x000fce0000000f00 */
[----:B--23-5:R-:W-:Y:S05]  /*1c10*/  CALL.REL.NOINC `($__internal_0_$__cuda_sm20_div_rn_f64_full) ;  /* 0x0000000400807944 */ /* 0x02cfea0003c00000 */
.L_x_36:
[----:B------:R-:W-:Y:S05]  /*1c20*/  BSYNC.RECONVERGENT B0 ;  /* 0x0000000000007941 */ /* 0x000fea0003800200 */
.L_x_35:
[----:B------:R-:W0:Y:S01]  /*1c30*/  MUFU.RCP64H R3, R27 ;  /* 0x0000001b00037308 */ /* 0x000e220000001800 */
[----:B------:R-:W-:Y:S01]  /*1c40*/  IMAD.MOV.U32 R2, RZ, RZ, 0x1 ;  /* 0x00000001ff027424 */ /* 0x000fe200078e00ff */
[----:B------:R-:W-:Y:S01]  /*1c50*/  FSETP.GEU.AND P1, PT, |R13|, 6.5827683646048100446e-37, PT ;  /* 0x036000000d00780b */ /* 0x000fe20003f2e200 */
[----:B------:R-:W-:Y:S05]  /*1c60*/  BSSY.RECONVERGENT B0, `(.L_x_37) ;  /* 0x0000015000007945 */ /* 0x000fea0003800200 */
[----:B------:R1:W4:Y:S01]  /*1c70*/  F2F.F32.F64 R49, R30 ;  /* 0x0000001e00317310 */ /* 0x0003220000301000 */
[----:B0-----:R-:W-:-:S08]  /*1c80*/  DFMA R32, -R26, R2, 1 ;  /* 0x3ff000001a20742b */ /* 0x001fd00000000102 */
[----:B------:R-:W-:-:S08]  /*1c90*/  DFMA R32, R32, R32, R32 ;  /* 0x000000202020722b */ /* 0x000fd00000000020 */
[----:B------:R-:W-:-:S08]  /*1ca0*/  DFMA R32, R2, R32, R2 ;  /* 0x000000200220722b */ /* 0x000fd00000000002 */
[----:B------:R-:W-:-:S08]  /*1cb0*/  DFMA R2, -R26, R32, 1 ;  /* 0x3ff000001a02742b */ /* 0x000fd00000000120 */
[----:B------:R-:W-:-:S08]  /*1cc0*/  DFMA R34, R32, R2, R32 ;  /* 0x000000022022722b */ /* 0x000fd00000000020 */
[----:B------:R-:W-:-:S08]  /*1cd0*/  DMUL R2, R12, R34 ;  /* 0x000000220c027228 */ /* 0x000fd00000000000 */
[----:B------:R-:W-:-:S08]  /*1ce0*/  DFMA R32, -R26, R2, R12 ;  /* 0x000000021a20722b */ /* 0x000fd0000000010c */
[----:B------:R-:W-:-:S10]  /*1cf0*/  DFMA R2, R34, R32, R2 ;  /* 0x000000202202722b */ /* 0x000fd40000000002 */
[----:B------:R-:W-:-:S05]  /*1d00*/  FFMA R32, RZ, R27, R3 ;  /* 0x0000001bff207223 */ /* 0x000fca0000000003 */
[----:B------:R-:W-:-:S13]  /*1d10*/  FSETP.GT.AND P0, PT, |R32|, 1.469367938527859385e-39, PT ;  /* 0x001000002000780b */ /* 0x000fda0003f04200 */
[----:B-1--4-:R-:W-:Y:S05]  /*1d20*/  @P0 BRA P1, `(.L_x_38) ;  /* 0x0000000000200947 */ /* 0x012fea0000800000 */
[----:B------:R-:W-:Y:S01]  /*1d30*/  IMAD.MOV.U32 R32, RZ, RZ, R26 ;  /* 0x000000ffff207224 */ /* 0x000fe200078e001a */
[----:B------:R-:W-:Y:S01]  /*1d40*/  MOV R33, R27 ;  /* 0x0000001b00217202 */ /* 0x000fe20000000f00 */
[----:B------:R-:W-:Y:S01]  /*1d50*/  IMAD.MOV.U32 R34, RZ, RZ, R12 ;  /* 0x000000ffff227224 */ /* 0x000fe200078e000c */
[----:B------:R-:W-:Y:S01]  /*1d60*/  MOV R44, 0x1d90 ;  /* 0x00001d90002c7802 */ /* 0x000fe20000000f00 */
[----:B------:R-:W-:-:S07]  /*1d70*/  IMAD.MOV.U32 R35, RZ, RZ, R13 ;  /* 0x000000ffff237224 */ /* 0x000fce00078e000d */
[----:B--23-5:R-:W-:Y:S05]  /*1d80*/  CALL.REL.NOINC `($__internal_0_$__cuda_sm20_div_rn_f64_full) ;  /* 0x0000000400247944 */ /* 0x02cfea0003c00000 */
[----:B------:R-:W-:Y:S01]  /*1d90*/  MOV R2, R30 ;  /* 0x0000001e00027202 */ /* 0x000fe20000000f00 */
[----:B------:R-:W-:-:S07]  /*1da0*/  IMAD.MOV.U32 R3, RZ, RZ, R31 ;  /* 0x000000ffff037224 */ /* 0x000fce00078e001f */
.L_x_38:
[----:B------:R-:W-:Y:S05]  /*1db0*/  BSYNC.RECONVERGENT B0 ;  /* 0x0000000000007941 */ /* 0x000fea0003800200 */
.L_x_37:
[----:B------:R-:W-:Y:S01]  /*1dc0*/  FMUL R26, R8, R8 ;  /* 0x00000008081a7220 */ /* 0x000fe20000400000 */
[----:B------:R-:W-:Y:S02]  /*1dd0*/  IMAD.MOV.U32 R32, RZ, RZ, 0x1 ;  /* 0x00000001ff207424 */ /* 0x000fe400078e00ff */
[----:B------:R-:W-:Y:S01]  /*1de0*/  FMUL R8, R7, R7 ;  /* 0x0000000707087220 */ /* 0x000fe20000400000 */
[----:B------:R-:W-:Y:S01]  /*1df0*/  F2F.F64.F32 R30, UR10 ;  /* 0x0000000a001e7d10 */ /* 0x000fe20008201800 */
[----:B------:R-:W-:Y:S01]  /*1e00*/  DADD R24, R24, R24 ;  /* 0x0000000018187229 */ /* 0x000fe20000000018 */
[----:B------:R-:W-:Y:S01]  /*1e10*/  UMOV UR6, 0x55555555 ;  /* 0x5555555500067882 */ /* 0x000fe20000000000 */
[----:B------:R-:W-:Y:S01]  /*1e20*/  UMOV UR7, 0x3fd55555 ;  /* 0x3fd5555500077882 */ /* 0x000fe20000000000 */
[----:B------:R-:W-:Y:S04]  /*1e30*/  BSSY.RECONVERGENT B0, `(.L_x_39) ;  /* 0x0000019000007945 */ /* 0x000fe80003800200 */
[----:B------:R-:W0:Y:S08]  /*1e40*/  F2F.F64.F32 R26, R26 ;  /* 0x0000001a001a7310 */ /* 0x000e300000201800 */
[----:B------:R-:W1:Y:S08]  /*1e50*/  F2F.F64.F32 R34, R8 ;  /* 0x0000000800227310 */ /* 0x000e700000201800 */
[----:B0-----:R-:W0:Y:S01]  /*1e60*/  MUFU.RCP64H R33, R27 ;  /* 0x0000001b00217308 */ /* 0x001e220000001800 */
[----:B-1----:R-:W-:-:S08]  /*1e70*/  DFMA R24, R30, R24, R34 ;  /* 0x000000181e18722b */ /* 0x002fd00000000022 */
[----:B------:R-:W-:Y:S02]  /*1e80*/  DFMA R24, R30, R14, R24 ;  /* 0x0000000e1e18722b */ /* 0x000fe40000000018 */
[----:B0-----:R-:W-:-:S06]  /*1e90*/  DFMA R36, -R26, R32, 1 ;  /* 0x3ff000001a24742b */ /* 0x001fcc0000000120 */
[----:B------:R-:W-:Y:S02]  /*1ea0*/  DMUL R34, R24, UR6 ;  /* 0x0000000618227c28 */ /* 0x000fe40008000000 */
[----:B------:R-:W-:-:S08]  /*1eb0*/  DFMA R36, R36, R36, R36 ;  /* 0x000000242424722b */ /* 0x000fd00000000024 */
[----:B------:R-:W-:Y:S01]  /*1ec0*/  DFMA R36, R32, R36, R32 ;  /* 0x000000242024722b */ /* 0x000fe20000000020 */
[----:B------:R-:W-:-:S07]  /*1ed0*/  FSETP.GEU.AND P1, PT, |R35|, 6.5827683646048100446e-37, PT ;  /* 0x036000002300780b */ /* 0x000fce0003f2e200 */
[----:B------:R-:W-:-:S08]  /*1ee0*/  DFMA R30, -R26, R36, 1 ;  /* 0x3ff000001a1e742b */ /* 0x000fd00000000124 */
[----:B------:R-:W-:-:S08]  /*1ef0*/  DFMA R30, R36, R30, R36 ;  /* 0x0000001e241e722b */ /* 0x000fd00000000024 */
[----:B------:R-:W-:-:S08]  /*1f00*/  DMUL R24, R34, R30 ;  /* 0x0000001e22187228 */ /* 0x000fd00000000000 */
[----:B------:R-:W-:-:S08]  /*1f10*/  DFMA R32, -R26, R24, R34 ;  /* 0x000000181a20722b */ /* 0x000fd00000000122 */
[----:B------:R-:W-:-:S10]  /*1f20*/  DFMA R24, R30, R32, R24 ;  /* 0x000000201e18722b */ /* 0x000fd40000000018 */
[----:B------:R-:W-:-:S05]  /*1f30*/  FFMA R8, RZ, R27, R25 ;  /* 0x0000001bff087223 */ /* 0x000fca0000000019 */
[----:B------:R-:W-:-:S13]  /*1f40*/  FSETP.GT.AND P0, PT, |R8|, 1.469367938527859385e-39, PT ;  /* 0x001000000800780b */ /* 0x000fda0003f04200 */
[----:B------:R-:W-:Y:S05]  /*1f50*/  @P0 BRA P1, `(.L_x_40) ;  /* 0x0000000000180947 */ /* 0x000fea0000800000 */
[----:B------:R-:W-:Y:S01]  /*1f60*/  MOV R32, R26 ;  /* 0x0000001a00207202 */ /* 0x000fe20000000f00 */
[----:B------:R-:W-:Y:S01]  /*1f70*/  IMAD.MOV.U32 R33, RZ, RZ, R27 ;  /* 0x000000ffff217224 */ /* 0x000fe200078e001b */
[----:B------:R-:W-:-:S07]  /*1f80*/  MOV R44, 0x1fa0 ;  /* 0x00001fa0002c7802 */ /* 0x000fce0000000f00 */
[----:B--23-5:R-:W-:Y:S05]  /*1f90*/  CALL.REL.NOINC `($__internal_0_$__cuda_sm20_div_rn_f64_full) ;  /* 0x0000000000a07944 */ /* 0x02cfea0003c00000 */
[----:B------:R-:W-:Y:S01]  /*1fa0*/  IMAD.MOV.U32 R24, RZ, RZ, R30 ;  /* 0x000000ffff187224 */ /* 0x000fe200078e001e */
[----:B------:R-:W-:-:S07]  /*1fb0*/  MOV R25, R31 ;  /* 0x0000001f00197202 */ /* 0x000fce0000000f00 */
.L_x_40:
[----:B------:R-:W-:Y:S05]  /*1fc0*/  BSYNC.RECONVERGENT B0 ;  /* 0x0000000000007941 */ /* 0x000fea0003800200 */
.L_x_39:
[----:B------:R-:W-:Y:S01]  /*1fd0*/  DADD R24, R24, -1 ;  /* 0xbff0000018187429 */ /* 0x000fe20000000000 */
[----:B------:R-:W-:Y:S01]  /*1fe0*/  FADD R27, R6, R6 ;  /* 0x00000006061b7221 */ /* 0x000fe20000000000 */
[----:B------:R-:W-:Y:S01]  /*1ff0*/  BSSY.RECONVERGENT B0, `(.L_x_41) ;  /* 0x0000012000007945 */ /* 0x000fe20003800200 */
[C---:B------:R-:W-:Y:S02]  /*2000*/  FMUL R8, R4.reuse, R47 ;  /* 0x0000002f04087220 */ /* 0x040fe40000400000 */
[----:B------:R-:W-:-:S03]  /*2010*/  FMUL R26, R4, R27 ;  /* 0x0000001b041a7220 */ /* 0x000fc60000400000 */
[----:B------:R-:W-:Y:S01]  /*2020*/  DMUL R24, R24, R2 ;  /* 0x0000000218187228 */ /* 0x000fe20000000000 */
[----:B------:R0:W1:Y:S01]  /*2030*/  MUFU.RSQ R27, R26 ;  /* 0x0000001a001b7308 */ /* 0x0000620000001400 */
[----:B------:R-:W-:-:S05]  /*2040*/  VIADD R2, R26, 0xf3000000 ;  /* 0xf30000001a027836 */ /* 0x000fca0000000000 */
[----:B------:R-:W-:-:S03]  /*2050*/  ISETP.GT.U32.AND P0, PT, R2, 0x727fffff, PT ;  /* 0x727fffff0200780c */ /* 0x000fc60003f04070 */
[----:B------:R0:W4:Y:S10]  /*2060*/  F2F.F32.F64 R24, R24 ;  /* 0x0000001800187310 */ /* 0x0001340000301000 */
[----:B01----:R-:W-:Y:S05]  /*2070*/  @!P0 BRA `(.L_x_42) ;  /* 0x0000000000148947 */ /* 0x003fea0003800000 */
[----:B------:R-:W-:Y:S01]  /*2080*/  IMAD.MOV.U32 R6, RZ, RZ, R26 ;  /* 0x000000ffff067224 */ /* 0x000fe200078e001a */
[----:B------:R-:W-:-:S07]  /*2090*/  MOV R34, 0x20b0 ;  /* 0x000020b000227802 */ /* 0x000fce0000000f00 */
[----:B--2345:R-:W-:Y:S05]  /*20a0*/  CALL.REL.NOINC `($__internal_2_$__cuda_sm20_sqrt_rn_f32_slowpath) ;  /* 0x0000000800887944 */ /* 0x03cfea0003c00000 */
[----:B------:R-:W-:Y:S01]  /*20b0*/  MOV R3, R6 ;  /* 0x0000000600037202 */ /* 0x000fe20000000f00 */
[----:B------:R-:W-:Y:S06]  /*20c0*/  BRA `(.L_x_43) ;  /* 0x0000000000107947 */ /* 0x000fec0003800000 */
.L_x_42:
[----:B------:R-:W-:Y:S01]  /*20d0*/  FMUL.FTZ R3, R26, R27 ;  /* 0x0000001b1a037220 */ /* 0x000fe20000410000 */
[----:B------:R-:W-:-:S03]  /*20e0*/  FMUL.FTZ R6, R27, 0.5 ;  /* 0x3f0000001b067820 */ /* 0x000fc60000410000 */
[----:B------:R-:W-:-:S04]  /*20f0*/  FFMA R2, -R3, R3, R26 ;  /* 0x0000000303027223 */ /* 0x000fc8000000011a */
[----:B------:R-:W-:-:S07]  /*2100*/  FFMA R3, R2, R6, R3 ;  /* 0x0000000602037223 */ /* 0x000fce0000000003 */
.L_x_43:
[----:B------:R-:W-:Y:S05]  /*2110*/  BSYNC.RECONVERGENT B0 ;  /* 0x0000000000007941 */ /* 0x000fea0003800200 */
.L_x_41:
[----:B-----5:R-:W-:Y:S01]  /*2120*/  FFMA R3, R3, R10, R8 ;  /* 0x0000000a03037223 */ /* 0x020fe20000000008 */
[----:B------:R-:W-:Y:S01]  /*2130*/  UMOV UR6, 0x33333333 ;  /* 0x3333333300067882 */ /* 0x000fe20000000000 */
[----:B------:R-:W-:Y:S02]  /*2140*/  UMOV UR7, 0x3fd33333 ;  /* 0x3fd3333300077882 */ /* 0x000fe40000000000 */
[----:B------:R-:W-:-:S04]  /*2150*/  FADD R3, R3, R0 ;  /* 0x0000000003037221 */ /* 0x000fc80000000000 */
[----:B------:R-:W0:Y:S02]  /*2160*/  F2F.F64.F32 R26, R3 ;  /* 0x00000003001a7310 */ /* 0x000e240000201800 */
[----:B0-----:R-:W-:-:S06]  /*2170*/  DSETP.GEU.AND P0, PT, R26, UR6, PT ;  /* 0x000000061a007e2a */ /* 0x001fcc000bf0e000 */
[----:B------:R-:W-:-:S04]  /*2180*/  FSEL R0, R0, R3, !P0 ;  /* 0x0000000300007208 */ /* 0x000fc80004000000 */
[----:B------:R-:W-:-:S04]  /*2190*/  FSETP.GEU.AND P1, PT, R0, R5, PT ;  /* 0x000000050000720b */ /* 0x000fc80003f2e000 */
[C---:B------:R-:W-:Y:S01]  /*21a0*/  @P0 FFMA R7, R4.reuse, R49, R7 ;  /* 0x0000003104070223 */ /* 0x040fe20000000007 */
[----:B----4-:R-:W-:-:S08]  /*21b0*/  @P0 FFMA R9, R4, R24, R9 ;  /* 0x0000001804090223 */ /* 0x010fd00000000009 */
[----:B------:R-:W-:Y:S05]  /*21c0*/  @!P1 BRA `(.L_x_44) ;  /* 0xffffffe000249947 */ /* 0x000fea000383ffff */
.L_x_1:
[----:B------:R-:W-:Y:S05]  /*21d0*/  BSYNC.RECONVERGENT B1 ;  /* 0x0000000000017941 */ /* 0x000fea0003800200 */
.L_x_0:
[----:B------:R-:W-:Y:S04]  /*21e0*/  STG.E desc[UR4][R28.64], R0 ;  /* 0x000000001c007986 */ /* 0x000fe8000c101904 */
[----:B-----5:R-:W-:Y:S04]  /*21f0*/  STG.E desc[UR4][R22.64], R7 ;  /* 0x0000000716007986 */ /* 0x020fe8000c101904 */
[----:B------:R-:W-:Y:S01]  /*2200*/  STG.E desc[UR4][R20.64], R9 ;  /* 0x0000000914007986 */ /* 0x000fe2000c101904 */
[----:B------:R-:W-:Y:S05]  /*2210*/  EXIT ;  /* 0x000000000000794d */ /* 0x000fea0003800000 */
        .weak           $__internal_0_$__cuda_sm20_div_rn_f64_full
        .type           $__internal_0_$__cuda_sm20_div_rn_f64_full,@function
        .size           $__internal_0_$__cuda_sm20_div_rn_f64_full,($__internal_1_$__cuda_sm20_dsqrt_rn_f64_mediumpath_v1 - $__internal_0_$__cuda_sm20_div_rn_f64_full)
$__internal_0_$__cuda_sm20_div_rn_f64_full:
[C---:B------:R-:W-:Y:S01]  /*2220*/  FSETP.GEU.AND P0, PT, |R33|.reuse, 1.469367938527859385e-39, PT ;  /* 0x001000002100780b */ /* 0x040fe20003f0e200 */
[----:B------:R-:W-:Y:S01]  /*2230*/  IMAD.MOV.U32 R36, RZ, RZ, 0x1 ;  /* 0x00000001ff247424 */ /* 0x000fe200078e00ff */
[----:B------:R-:W-:Y:S01]  /*2240*/  LOP3.LUT R30, R33, 0x800fffff, RZ, 0xc0, !PT ;  /* 0x800fffff211e7812 */ /* 0x000fe200078ec0ff */
[----:B------:R-:W-:Y:S01]  /*2250*/  BSSY.RECONVERGENT B2, `(.L_x_45) ;  /* 0x0000054000027945 */ /* 0x000fe20003800200 */
[C---:B------:R-:W-:Y:S02]  /*2260*/  FSETP.GEU.AND P2, PT, |R35|.reuse, 1.469367938527859385e-39, PT ;  /* 0x001000002300780b */ /* 0x040fe40003f4e200 */
[----:B------:R-:W-:Y:S01]  /*2270*/  LOP3.LUT R31, R30, 0x3ff00000, RZ, 0xfc, !PT ;  /* 0x3ff000001e1f7812 */ /* 0x000fe200078efcff */
[----:B------:R-:W-:Y:S01]  /*2280*/  IMAD.MOV.U32 R30, RZ, RZ, R32 ;  /* 0x000000ffff1e7224 */ /* 0x000fe200078e0020 */
[----:B------:R-:W-:Y:S02]  /*2290*/  LOP3.LUT R45, R35, 0x7ff00000, RZ, 0xc0, !PT ;  /* 0x7ff00000232d7812 */ /* 0x000fe400078ec0ff */
[----:B------:R-:W-:-:S02]  /*22a0*/  LOP3.LUT R48, R33, 0x7ff00000, RZ, 0xc0, !PT ;  /* 0x7ff0000021307812 */ /* 0x000fc400078ec0ff */
[----:B------:R-:W-:Y:S01]  /*22b0*/  MOV R46, 0x1ca00000 ;  /* 0x1ca00000002e7802 */ /* 0x000fe20000000f00 */
[----:B------:R-:W-:Y:S01]  /*22c0*/  @!P0 DMUL R30, R32, 8.98846567431157953865e+307 ;  /* 0x7fe00000201e8828 */ /* 0x000fe20000000000 */
[----:B------:R-:W-:Y:S02]  /*22d0*/  ISETP.GE.U32.AND P1, PT, R45, R48, PT ;  /* 0x000000302d00720c */ /* 0x000fe40003f26070 */
[----:B------:R-:W-:Y:S02]  /*22e0*/  MOV R50, R45 ;  /* 0x0000002d00327202 */ /* 0x000fe40000000f00 */
[----:B------:R-:W-:Y:S01]  /*22f0*/  @!P2 LOP3.LUT R40, R33, 0x7ff00000, RZ, 0xc0, !PT ;  /* 0x7ff000002128a812 */ /* 0x000fe200078ec0ff */
[----:B------:R-:W0:Y:S03]  /*2300*/  MUFU.RCP64H R37, R31 ;  /* 0x0000001f00257308 */ /* 0x000e260000001800 */
[----:B------:R-:W-:Y:S01]  /*2310*/  @!P2 ISETP.GE.U32.AND P3, PT, R45, R40, PT ;  /* 0x000000282d00a20c */ /* 0x000fe20003f66070 */
[----:B------:R-:W-:Y:S01]  /*2320*/  @!P2 IMAD.MOV.U32 R40, RZ, RZ, RZ ;  /* 0x000000ffff28a224 */ /* 0x000fe200078e00ff */
[----:B------:R-:W-:-:S02]  /*2330*/  @!P0 LOP3.LUT R48, R31, 0x7ff00000, RZ, 0xc0, !PT ;  /* 0x7ff000001f308812 */ /* 0x000fc400078ec0ff */
[----:B------:R-:W-:-:S03]  /*2340*/  @!P2 SEL R41, R46, 0x63400000, !P3 ;  /* 0x634000002e29a807 */ /* 0x000fc60005800000 */
[----:B------:R-:W-:Y:S01]  /*2350*/  VIADD R51, R48, 0xffffffff ;  /* 0xffffffff30337836 */ /* 0x000fe20000000000 */
[----:B------:R-:W-:-:S04]  /*2360*/  @!P2 LOP3.LUT R41, R41, 0x80000000, R35, 0xf8, !PT ;  /* 0x800000002929a812 */ /* 0x000fc800078ef823 */
[----:B------:R-:W-:Y:S01]  /*2370*/  @!P2 LOP3.LUT R41, R41, 0x100000, RZ, 0xfc, !PT ;  /* 0x001000002929a812 */ /* 0x000fe200078efcff */
[----:B0-----:R-:W-:-:S08]  /*2380*/  DFMA R38, R36, -R30, 1 ;  /* 0x3ff000002426742b */ /* 0x001fd0000000081e */
[----:B------:R-:W-:-:S08]  /*2390*/  DFMA R38, R38, R38, R38 ;  /* 0x000000262626722b */ /* 0x000fd00000000026 */
[----:B------:R-:W-:Y:S01]  /*23a0*/  DFMA R38, R36, R38, R36 ;  /* 0x000000262426722b */ /* 0x000fe20000000024 */
[----:B------:R-:W-:Y:S01]  /*23b0*/  SEL R37, R46, 0x63400000, !P1 ;  /* 0x634000002e257807 */ /* 0x000fe20004800000 */
[----:B------:R-:W-:-:S03]  /*23c0*/  IMAD.MOV.U32 R36, RZ, RZ, R34 ;  /* 0x000000ffff247224 */ /* 0x000fc600078e0022 */
[----:B------:R-:W-:-:S03]  /*23d0*/  LOP3.LUT R37, R37, 0x800fffff, R35, 0xf8, !PT ;  /* 0x800fffff25257812 */ /* 0x000fc600078ef823 */
[----:B------:R-:W-:-:S03]  /*23e0*/  DFMA R42, R38, -R30, 1 ;  /* 0x3ff00000262a742b */ /* 0x000fc6000000081e */
[----:B------:R-:W-:-:S05]  /*23f0*/  @!P2 DFMA R36, R36, 2, -R40 ;  /* 0x400000002424a82b */ /* 0x000fca0000000828 */
[----:B------:R-:W-:-:S05]  /*2400*/  DFMA R42, R38, R42, R38 ;  /* 0x0000002a262a722b */ /* 0x000fca0000000026 */
[----:B------:R-:W-:-:S03]  /*2410*/  @!P2 LOP3.LUT R50, R37, 0x7ff00000, RZ, 0xc0, !PT ;  /* 0x7ff000002532a812 */ /* 0x000fc600078ec0ff */
[----:B------:R-:W-:Y:S02]  /*2420*/  DMUL R38, R42, R36 ;  /* 0x000000242a267228 */ /* 0x000fe40000000000 */
[----:B------:R-:W-:-:S05]  /*2430*/  VIADD R40, R50, 0xffffffff ;  /* 0xffffffff32287836 */ /* 0x000fca0000000000 */
[----:B------:R-:W-:Y:S01]  /*2440*/  ISETP.GT.U32.AND P0, PT, R40, 0x7feffffe, PT ;  /* 0x7feffffe2800780c */ /* 0x000fe20003f04070 */
[----:B------:R-:W-:-:S03]  /*2450*/  DFMA R40, R38, -R30, R36 ;  /* 0x8000001e2628722b */ /* 0x000fc60000000024 */
[----:B------:R-:W-:-:S05]  /*2460*/  ISETP.GT.U32.OR P0, PT, R51, 0x7feffffe, P0 ;  /* 0x7feffffe3300780c */ /* 0x000fca0000704470 */
[----:B------:R-:W-:-:S08]  /*2470*/  DFMA R40, R42, R40, R38 ;  /* 0x000000282a28722b */ /* 0x000fd00000000026 */
[----:B------:R-:W-:Y:S05]  /*2480*/  @P0 BRA `(.L_x_46) ;  /* 0x00000000006c0947 */ /* 0x000fea0003800000 */
[----:B------:R-:W-:-:S04]  /*2490*/  LOP3.LUT R38, R33, 0x7ff00000, RZ, 0xc0, !PT ;  /* 0x7ff0000021267812 */ /* 0x000fc800078ec0ff */
[CC--:B------:R-:W-:Y:S02]  /*24a0*/  VIADDMNMX R34, R45.reuse, -R38.reuse, 0xb9600000, !PT ;  /* 0xb96000002d227446 */ /* 0x0c0fe40007800926 */
[----:B------:R-:W-:Y:S02]  /*24b0*/  ISETP.GE.U32.AND P0, PT, R45, R38, PT ;  /* 0x000000262d00720c */ /* 0x000fe40003f06070 */
[----:B------:R-:W-:Y:S02]  /*24c0*/  VIMNMX R34, PT, PT, R34, 0x46a00000, PT ;  /* 0x46a0000022227848 */ /* 0x000fe40003fe0100 */
[----:B------:R-:W-:-:S04]  /*24d0*/  SEL R35, R46, 0x63400000, !P0 ;  /* 0x634000002e237807 */ /* 0x000fc80004000000 */
[----:B------:R-:W-:Y:S01]  /*24e0*/  IADD3 R42, PT, PT, -R35, R34, RZ ;  /* 0x00000022232a7210 */ /* 0x000fe20007ffe1ff */
[----:B------:R-:W-:-:S04]  /*24f0*/  IMAD.MOV.U32 R34, RZ, RZ, RZ ;  /* 0x000000ffff227224 */ /* 0x000fc800078e00ff */
[----:B------:R-:W-:-:S06]  /*2500*/  VIADD R35, R42, 0x7fe00000 ;  /* 0x7fe000002a237836 */ /* 0x000fcc0000000000 */
[----:B------:R-:W-:-:S10]  /*2510*/  DMUL R38, R40, R34 ;  /* 0x0000002228267228 */ /* 0x000fd40000000000 */
[----:B------:R-:W-:-:S13]  /*2520*/  FSETP.GTU.AND P0, PT, |R39|, 1.469367938527859385e-39, PT ;  /* 0x001000002700780b */ /* 0x000fda0003f0c200 */
[----:B------:R-:W-:Y:S05]  /*2530*/  @P0 BRA `(.L_x_47) ;  /* 0x0000000000940947 */ /* 0x000fea0003800000 */
[----:B------:R-:W-:Y:S01]  /*2540*/  DFMA R30, R40, -R30, R36 ;  /* 0x8000001e281e722b */ /* 0x000fe20000000024 */
[----:B------:R-:W-:-:S09]  /*2550*/  MOV R34, RZ ;  /* 0x000000ff00227202 */ /* 0x000fd20000000f00 */
[C---:B------:R-:W-:Y:S02]  /*2560*/  FSETP.NEU.AND P0, PT, R31.reuse, RZ, PT ;  /* 0x000000ff1f00720b */ /* 0x040fe40003f0d000 */
[----:B------:R-:W-:-:S04]  /*2570*/  LOP3.LUT R33, R31, 0x80000000, R33, 0x48, !PT ;  /* 0x800000001f217812 */ /* 0x000fc800078e4821 */
[----:B------:R-:W-:-:S07]  /*2580*/  LOP3.LUT R35, R33, R35, RZ, 0xfc, !PT ;  /* 0x0000002321237212 */ /* 0x000fce00078efcff */
[----:B------:R-:W-:Y:S05]  /*2590*/  @!P0 BRA `(.L_x_47) ;  /* 0x00000000007c8947 */ /* 0x000fea0003800000 */
[----:B------:R-:W-:Y:S01]  /*25a0*/  IMAD.MOV R31, RZ, RZ, -R42 ;  /* 0x000000ffff1f7224 */ /* 0x000fe200078e0a2a */
[----:B------:R-:W-:Y:S01]  /*25b0*/  DMUL.RP R34, R40, R34 ;  /* 0x0000002228227228 */ /* 0x000fe20000008000 */
[----:B------:R-:W-:-:S06]  /*25c0*/  IMAD.MOV.U32 R30, RZ, RZ, RZ ;  /* 0x000000ffff1e7224 */ /* 0x000fcc00078e00ff */
[----:B------:R-:W-:-:S03]  /*25d0*/  DFMA R30, R38, -R30, R40 ;  /* 0x8000001e261e722b */ /* 0x000fc60000000028 */
[----:B------:R-:W-:-:S03]  /*25e0*/  LOP3.LUT R33, R35, R33, RZ, 0x3c, !PT ;  /* 0x0000002123217212 */ /* 0x000fc600078e3cff */
[----:B------:R-:W-:-:S04]  /*25f0*/  IADD3 R30, PT, PT, -R42, -0x43300000, RZ ;  /* 0xbcd000002a1e7810 */ /* 0x000fc80007ffe1ff */
[----:B------:R-:W-:-:S04]  /*2600*/  FSETP.NEU.AND P0, PT, |R31|, R30, PT ;  /* 0x0000001e1f00720b */ /* 0x000fc80003f0d200 */
[----:B------:R-:W-:Y:S02]  /*2610*/  FSEL R38, R34, R38, !P0 ;  /* 0x0000002622267208 */ /* 0x000fe40004000000 */
[----:B------:R-:W-:Y:S01]  /*2620*/  FSEL R39, R33, R39, !P0 ;  /* 0x0000002721277208 */ /* 0x000fe20004000000 */
[----:B------:R-:W-:Y:S06]  /*2630*/  BRA `(.L_x_47) ;  /* 0x0000000000547947 */ /* 0x000fec0003800000 */
.L_x_46:
[----:B------:R-:W-:-:S14]  /*2640*/  DSETP.NAN.AND P0, PT, R34, R34, PT ;  /* 0x000000222200722a */ /* 0x000fdc0003f08000 */
[----:B------:R-:W-:Y:S05]  /*2650*/  @P0 BRA `(.L_x_48) ;  /* 0x0000000000440947 */ /* 0x000fea0003800000 */
[----:B------:R-:W-:-:S14]  /*2660*/  DSETP.NAN.AND P0, PT, R32, R32, PT ;  /* 0x000000202000722a */ /* 0x000fdc0003f08000 */
[----:B------:R-:W-:Y:S05]  /*2670*/  @P0 BRA `(.L_x_49) ;  /* 0x0000000000300947 */ /* 0x000fea0003800000 */
[----:B------:R-:W-:Y:S01]  /*2680*/  ISETP.NE.AND P0, PT, R50, R48, PT ;  /* 0x000000303200720c */ /* 0x000fe20003f05270 */
[----:B------:R-:W-:Y:S01]  /*2690*/  IMAD.MOV.U32 R39, RZ, RZ, -0x80000 ;  /* 0xfff80000ff277424 */ /* 0x000fe200078e00ff */
[----:B------:R-:W-:-:S11]  /*26a0*/  MOV R38, 0x0 ;  /* 0x0000000000267802 */ /* 0x000fd60000000f00 */
[----:B------:R-:W-:Y:S05]  /*26b0*/  @!P0 BRA `(.L_x_47) ;  /* 0x0000000000348947 */ /* 0x000fea0003800000 */
[----:B------:R-:W-:Y:S02]  /*26c0*/  ISETP.NE.AND P0, PT, R50, 0x7ff00000, PT ;  /* 0x7ff000003200780c */ /* 0x000fe40003f05270 */
[----:B------:R-:W-:Y:S02]  /*26d0*/  LOP3.LUT R39, R35, 0x80000000, R33, 0x48, !PT ;  /* 0x8000000023277812 */ /* 0x000fe400078e4821 */
[----:B------:R-:W-:-:S13]  /*26e0*/  ISETP.EQ.OR P0, PT, R48, RZ, !P0 ;  /* 0x000000ff3000720c */ /* 0x000fda0004702670 */
[----:B------:R-:W-:Y:S01]  /*26f0*/  @P0 LOP3.LUT R30, R39, 0x7ff00000, RZ, 0xfc, !PT ;  /* 0x7ff00000271e0812 */ /* 0x000fe200078efcff */
[----:B------:R-:W-:Y:S01]  /*2700*/  @!P0 IMAD.MOV.U32 R38, RZ, RZ, RZ ;  /* 0x000000ffff268224 */ /* 0x000fe200078e00ff */
[----:B------:R-:W-:-:S03]  /*2710*/  @P0 MOV R38, RZ ;  /* 0x000000ff00260202 */ /* 0x000fc60000000f00 */
[----:B------:R-:W-:Y:S01]  /*2720*/  @P0 IMAD.MOV.U32 R39, RZ, RZ, R30 ;  /* 0x000000ffff270224 */ /* 0x000fe200078e001e */
[----:B------:R-:W-:Y:S06]  /*2730*/  BRA `(.L_x_47) ;  /* 0x0000000000147947 */ /* 0x000fec0003800000 */
.L_x_49:
[----:B------:R-:W-:Y:S01]  /*2740*/  LOP3.LUT R39, R33, 0x80000, RZ, 0xfc, !PT ;  /* 0x0008000021277812 */ /* 0x000fe200078efcff */
[----:B------:R-:W-:Y:S01]  /*2750*/  IMAD.MOV.U32 R38, RZ, RZ, R32 ;  /* 0x000000ffff267224 */ /* 0x000fe200078e0020 */
[----:B------:R-:W-:Y:S06]  /*2760*/  BRA `(.L_x_47) ;  /* 0x0000000000087947 */ /* 0x000fec0003800000 */
.L_x_48:
[----:B------:R-:W-:Y:S02]  /*2770*/  LOP3.LUT R39, R35, 0x80000, RZ, 0xfc, !PT ;  /* 0x0008000023277812 */ /* 0x000fe400078efcff */
[----:B------:R-:W-:-:S07]  /*2780*/  MOV R38, R34 ;  /* 0x0000002200267202 */ /* 0x000fce0000000f00 */
.L_x_47:
[----:B------:R-:W-:Y:S05]  /*2790*/  BSYNC.RECONVERGENT B2 ;  /* 0x0000000000027941 */ /* 0x000fea0003800200 */
.L_x_45:
[----:B------:R-:W-:Y:S02]  /*27a0*/  HFMA2 R45, -RZ, RZ, 0, 0 ;  /* 0x00000000ff2d7431 */ /* 0x000fe400000001ff */
[----:B------:R-:W-:Y:S02]  /*27b0*/  IMAD.MOV.U32 R30, RZ, RZ, R38 ;  /* 0x000000ffff1e7224 */ /* 0x000fe400078e0026 */
[----:B------:R-:W-:Y:S01]  /*27c0*/  IMAD.MOV.U32 R31, RZ, RZ, R39 ;  /* 0x000000ffff1f7224 */ /* 0x000fe200078e0027 */
[----:B------:R-:W-:Y:S06]  /*27d0*/  RET.REL.NODEC R44 `(_Z11propagationP24curandStatePhilox4_32_10PfS1_S1_15SimParameters_t) ;  /* 0xffffffd82c087950 */ /* 0x000fec0003c3ffff */
        .weak           $__internal_1_$__cuda_sm20_dsqrt_rn_f64_mediumpath_v1
        .type           $__internal_1_$__cuda_sm20_dsqrt_rn_f64_mediumpath_v1,@function
        .size           $__internal_1_$__cuda_sm20_dsqrt_rn_f64_mediumpath_v1,($__internal_2_$__cuda_sm20_sqrt_rn_f32_slowpath - $__internal_1_$__cuda_sm20_dsqrt_rn_f64_mediumpath_v1)
$__internal_1_$__cuda_sm20_dsqrt_rn_f64_mediumpath_v1:
[----:B------:R-:W-:Y:S01]  /*27e0*/  ISETP.GE.U32.AND P0, PT, R30, -0x3400000, PT ;  /* 0xfcc000001e00780c */ /* 0x000fe20003f06070 */
[----:B------:R-:W-:Y:S01]  /*27f0*/  BSSY.RECONVERGENT B2, `(.L_x_50) ;  /* 0x0000028000027945 */ /* 0x000fe20003800200 */
[----:B------:R-:W-:Y:S01]  /*2800*/  IMAD.MOV.U32 R30, RZ, RZ, R26 ;  /* 0x000000ffff1e7224 */ /* 0x000fe200078e001a */
[----:B------:R-:W-:Y:S01]  /*2810*/  MOV R31, R27 ;  /* 0x0000001b001f7202 */ /* 0x000fe20000000f00 */
[----:B------:R-:W-:Y:S02]  /*2820*/  IMAD.MOV.U32 R36, RZ, RZ, R38 ;  /* 0x000000ffff247224 */ /* 0x000fe400078e0026 */
[----:B------:R-:W-:Y:S02]  /*2830*/  IMAD.MOV.U32 R26, RZ, RZ, R40 ;  /* 0x000000ffff1a7224 */ /* 0x000fe400078e0028 */
[----:B------:R-:W-:-:S05]  /*2840*/  IMAD.MOV.U32 R27, RZ, RZ, R41 ;  /* 0x000000ffff1b7224 */ /* 0x000fca00078e0029 */
[----:B------:R-:W-:Y:S05]  /*2850*/  @!P0 BRA `(.L_x_51) ;  /* 0x0000000000208947 */ /* 0x000fea0003800000 */
[----:B------:R-:W-:-:S10]  /*2860*/  DFMA.RM R26, R26, R36, R32 ;  /* 0x000000241a1a722b */ /* 0x000fd40000004020 */
[----:B------:R-:W-:-:S04]  /*2870*/  IADD3 R32, P0, PT, R26, 0x1, RZ ;  /* 0x000000011a207810 */ /* 0x000fc80007f1e0ff */
[----:B------:R-:W-:-:S06]  /*2880*/  IADD3.X R33, PT, PT, RZ, R27, RZ, P0, !PT ;  /* 0x0000001bff217210 */ /* 0x000fcc00007fe4ff */
[----:B------:R-:W-:-:S08]  /*2890*/  DFMA.RP R30, -R26, R32, R30 ;  /* 0x000000201a1e722b */ /* 0x000fd0000000811e */
[----:B------:R-:W-:-:S06]  /*28a0*/  DSETP.GT.AND P0, PT, R30, RZ, PT ;  /* 0x000000ff1e00722a */ /* 0x000fcc0003f04000 */
[----:B------:R-:W-:Y:S02]  /*28b0*/  FSEL R26, R32, R26, P0 ;  /* 0x0000001a201a7208 */ /* 0x000fe40000000000 */
[----:B------:R-:W-:Y:S01]  /*28c0*/  FSEL R27, R33, R27, P0 ;  /* 0x0000001b211b7208 */ /* 0x000fe20000000000 */
[----:B------:R-:W-:Y:S06]  /*28d0*/  BRA `(.L_x_52) ;  /* 0x0000000000647947 */ /* 0x000fec0003800000 */
.L_x_51:
[----:B------:R-:W-:-:S14]  /*28e0*/  DSETP.NE.AND P0, PT, R30, RZ, PT ;  /* 0x000000ff1e00722a */ /* 0x000fdc0003f05000 */
[----:B------:R-:W-:Y:S05]  /*28f0*/  @!P0 BRA `(.L_x_53) ;  /* 0x0000000000588947 */ /* 0x000fea0003800000 */
[----:B------:R-:W-:-:S13]  /*2900*/  ISETP.GE.AND P0, PT, R31, RZ, PT ;  /* 0x000000ff1f00720c */ /* 0x000fda0003f06270 */
[----:B------:R-:W-:Y:S02]  /*2910*/  @!P0 IMAD.MOV.U32 R26, RZ, RZ, 0x0 ;  /* 0x00000000ff1a8424 */ /* 0x000fe400078e00ff */
[----:B------:R-:W-:Y:S01]  /*2920*/  @!P0 IMAD.MOV.U32 R27, RZ, RZ, -0x80000 ;  /* 0xfff80000ff1b8424 */ /* 0x000fe200078e00ff */
[----:B------:R-:W-:Y:S06]  /*2930*/  @!P0 BRA `(.L_x_52) ;  /* 0x00000000004c8947 */ /* 0x000fec0003800000 */
[----:B------:R-:W-:-:S13]  /*2940*/  ISETP.GT.AND P0, PT, R31, 0x7fefffff, PT ;  /* 0x7fefffff1f00780c */ /* 0x000fda0003f04270 */
[----:B------:R-:W-:Y:S05]  /*2950*/  @P0 BRA `(.L_x_53) ;  /* 0x0000000000400947 */ /* 0x000fea0003800000 */
[----:B------:R-:W-:Y:S01]  /*2960*/  DMUL R26, R30, 8.11296384146066816958e+31 ;  /* 0x469000001e1a7828 */ /* 0x000fe20000000000 */
[----:B------:R-:W-:Y:S01]  /*2970*/  IMAD.MOV.U32 R34, RZ, RZ, 0x0 ;  /* 0x00000000ff227424 */ /* 0x000fe200078e00ff */
[----:B------:R-:W-:Y:S01]  /*2980*/  MOV R30, RZ ;  /* 0x000000ff001e7202 */ /* 0x000fe20000000f00 */
[----:B------:R-:W-:-:S03]  /*2990*/  IMAD.MOV.U32 R35, RZ, RZ, 0x3fd80000 ;  /* 0x3fd80000ff237424 */ /* 0x000fc600078e00ff */
[----:B------:R-:W0:Y:S02]  /*29a0*/  MUFU.RSQ64H R31, R27 ;  /* 0x0000001b001f7308 */ /* 0x000e240000001c00 */
[----:B0-----:R-:W-:-:S08]  /*29b0*/  DMUL R32, R30, R30 ;  /* 0x0000001e1e207228 */ /* 0x001fd00000000000 */
[----:B------:R-:W-:-:S08]  /*29c0*/  DFMA R32, R26, -R32, 1 ;  /* 0x3ff000001a20742b */ /* 0x000fd00000000820 */
[----:B------:R-:W-:Y:S02]  /*29d0*/  DFMA R34, R32, R34, 0.5 ;  /* 0x3fe000002022742b */ /* 0x000fe40000000022 */
[----:B------:R-:W-:-:S08]  /*29e0*/  DMUL R32, R30, R32 ;  /* 0x000000201e207228 */ /* 0x000fd00000000000 */
[----:B------:R-:W-:-:S08]  /*29f0*/  DFMA R32, R34, R32, R30 ;  /* 0x000000202220722b */ /* 0x000fd0000000001e */
[----:B------:R-:W-:Y:S02]  /*2a00*/  DMUL R30, R26, R32 ;  /* 0x000000201a1e7228 */ /* 0x000fe40000000000 */
[----:B------:R-:W-:-:S06]  /*2a10*/  IADD3 R33, PT, PT, R33, -0x100000, RZ ;  /* 0xfff0000021217810 */ /* 0x000fcc0007ffe0ff */
[----:B------:R-:W-:-:S08]  /*2a20*/  DFMA R34, R30, -R30, R26 ;  /* 0x8000001e1e22722b */ /* 0x000fd0000000001a */
[----:B------:R-:W-:-:S10]  /*2a30*/  DFMA R26, R32, R34, R30 ;  /* 0x00000022201a722b */ /* 0x000fd4000000001e */
[----:B------:R-:W-:Y:S01]  /*2a40*/  VIADD R27, R27, 0xfcb00000 ;  /* 0xfcb000001b1b7836 */ /* 0x000fe20000000000 */
[----:B------:R-:W-:Y:S06]  /*2a50*/  BRA `(.L_x_52) ;  /* 0x0000000000047947 */ /* 0x000fec0003800000 */
.L_x_53:
[----:B------:R-:W-:-:S11]  /*2a60*/  DADD R26, R30, R30 ;  /* 0x000000001e1a7229 */ /* 0x000fd6000000001e */
.L_x_52:
[----:B------:R-:W-:Y:S05]  /*2a70*/  BSYNC.RECONVERGENT B2 ;  /* 0x0000000000027941 */ /* 0x000fea0003800200 */
.L_x_50:
[----:B------:R-:W-:Y:S01]  /*2a80*/  IMAD.MOV.U32 R34, RZ, RZ, R26 ;  /* 0x000000ffff227224 */ /* 0x000fe200078e001a */
[----:B------:R-:W-:Y:S01]  /*2a90*/  MOV R35, R27 ;  /* 0x0000001b00237202 */ /* 0x000fe20000000f00 */
[----:B------:R-:W-:Y:S02]  /*2aa0*/  IMAD.MOV.U32 R26, RZ, RZ, R6 ;  /* 0x000000ffff1a7224 */ /* 0x000fe400078e0006 */
[----:B------:R-:W-:-:S04]  /*2ab0*/  IMAD.MOV.U32 R27, RZ, RZ, 0x0 ;  /* 0x00000000ff1b7424 */ /* 0x000fc800078e00ff */
[----:B------:R-:W-:Y:S05]  /*2ac0*/  RET.REL.NODEC R26 `(_Z11propagationP24curandStatePhilox4_32_10PfS1_S1_15SimParameters_t) ;  /* 0xffffffd41a4c7950 */ /* 0x000fea0003c3ffff */
        .weak           $__internal_2_$__cuda_sm20_sqrt_rn_f32_slowpath
        .type           $__internal_2_$__cuda_sm20_sqrt_rn_f32_slowpath,@function
        .size           $__internal_2_$__cuda_sm20_sqrt_rn_f32_slowpath,($__internal_3_$__cuda_sm3x_div_rn_noftz_f32_slowpath - $__internal_2_$__cuda_sm20_sqrt_rn_f32_slowpath)
$__internal_2_$__cuda_sm20_sqrt_rn_f32_slowpath:
[----:B------:R-:W-:-:S13]  /*2ad0*/  LOP3.LUT P0, RZ, R6, 0x7fffffff, RZ, 0xc0, !PT ;  /* 0x7fffffff06ff7812 */ /* 0x000fda000780c0ff */
[----:B------:R-:W-:Y:S01]  /*2ae0*/  @!P0 MOV R26, R6 ;  /* 0x00000006001a8202 */ /* 0x000fe20000000f00 */
[----:B------:R-:W-:Y:S06]  /*2af0*/  @!P0 BRA `(.L_x_54) ;  /* 0x0000000000408947 */ /* 0x000fec0003800000 */
[----:B------:R-:W-:-:S13]  /*2b00*/  FSETP.GEU.FTZ.AND P0, PT, R6, RZ, PT ;  /* 0x000000ff0600720b */ /* 0x000fda0003f1e000 */
[----:B------:R-:W-:Y:S01]  /*2b10*/  @!P0 IMAD.MOV.U32 R26, RZ, RZ, 0x7fffffff ;  /* 0x7fffffffff1a8424 */ /* 0x000fe200078e00ff */
[----:B------:R-:W-:Y:S06]  /*2b20*/  @!P0 BRA `(.L_x_54) ;  /* 0x0000000000348947 */ /* 0x000fec0003800000 */
[----:B------:R-:W-:-:S13]  /*2b30*/  FSETP.GTU.FTZ.AND P0, PT, |R6|, +INF , PT ;  /* 0x7f8000000600780b */ /* 0x000fda0003f1c200 */
[----:B------:R-:W-:Y:S01]  /*2b40*/  @P0 FADD.FTZ R26, R6, 1 ;  /* 0x3f800000061a0421 */ /* 0x000fe20000010000 */
[----:B------:R-:W-:Y:S06]  /*2b50*/  @P0 BRA `(.L_x_54) ;  /* 0x0000000000280947 */ /* 0x000fec0003800000 */
[----:B------:R-:W-:-:S13]  /*2b60*/  FSETP.NEU.FTZ.AND P0, PT, |R6|, +INF , PT ;  /* 0x7f8000000600780b */ /* 0x000fda0003f1d200 */
[----:B------:R-:W-:-:S04]  /*2b70*/  @P0 FFMA R27, R6, 1.84467440737095516160e+19, RZ ;  /* 0x5f800000061b0823 */ /* 0x000fc800000000ff */
[----:B------:R-:W0:Y:S02]  /*2b80*/  @P0 MUFU.RSQ R26, R27 ;  /* 0x0000001b001a0308 */ /* 0x000e240000001400 */
[----:B0-----:R-:W-:Y:S01]  /*2b90*/  @P0 FMUL.FTZ R32, R27, R26 ;  /* 0x0000001a1b200220 */ /* 0x001fe20000410000 */
[----:B------:R-:W-:Y:S01]  /*2ba0*/  @P0 FMUL.FTZ R33, R26, 0.5 ;  /* 0x3f0000001a210820 */ /* 0x000fe20000410000 */
[----:B------:R-:W-:Y:S02]  /*2bb0*/  @!P0 IMAD.MOV.U32 R26, RZ, RZ, R6 ;  /* 0x000000ffff1a8224 */ /* 0x000fe400078e0006 */
[----:B------:R-:W-:-:S04]  /*2bc0*/  @P0 FADD.FTZ R31, -R32, -RZ ;  /* 0x800000ff201f0221 */ /* 0x000fc80000010100 */
[----:B------:R-:W-:-:S04]  /*2bd0*/  @P0 FFMA R31, R32, R31, R27 ;  /* 0x0000001f201f0223 */ /* 0x000fc8000000001b */
[----:B------:R-:W-:-:S04]  /*2be0*/  @P0 FFMA R31, R31, R33, R32 ;  /* 0x000000211f1f0223 */ /* 0x000fc80000000020 */
[----:B------:R-:W-:-:S07]  /*2bf0*/  @P0 FMUL.FTZ R26, R31, 2.3283064365386962891e-10 ;  /* 0x2f8000001f1a0820 */ /* 0x000fce0000410000 */
.L_x_54:
[----:B------:R-:W-:Y:S01]  /*2c00*/  MOV R6, R26 ;  /* 0x0000001a00067202 */ /* 0x000fe20000000f00 */
[----:B------:R-:W-:Y:S02]  /*2c10*/  IMAD.MOV.U32 R26, RZ, RZ, R34 ;  /* 0x000000ffff1a7224 */ /* 0x000fe400078e0022 */
[----:B------:R-:W-:-:S04]  /*2c20*/  IMAD.MOV.U32 R27, RZ, RZ, 0x0 ;  /* 0x00000000ff1b7424 */ /* 0x000fc800078e00ff */
[----:B------:R-:W-:Y:S05]  /*2c30*/  RET.REL.NODEC R26 `(_Z11propagationP24curandStatePhilox4_32_10PfS1_S1_15SimParameters_t) ;  /* 0xffffffd01af07950 */ /* 0x000fea0003c3ffff */
        .weak           $__internal_3_$__cuda_sm3x_div_rn_noftz_f32_slowpath
        .type           $__internal_3_$__cuda_sm3x_div_rn_noftz_f32_slowpath,@function
        .size           $__internal_3_$__cuda_sm3x_div_rn_noftz_f32_slowpath,(.L_x_106 - $__internal_3_$__cuda_sm3x_div_rn_noftz_f32_slowpath)
$__internal_3_$__cuda_sm3x_div_rn_noftz_f32_slowpath:
[--C-:B------:R-:W-:Y:S01]  /*2c40*/  SHF.R.U32.HI R31, RZ, 0x17, R8.reuse ;  /* 0x00000017ff1f7819 */ /* 0x100fe20000011608 */
[----:B------:R-:W-:Y:S01]  /*2c50*/  BSSY.RECONVERGENT B2, `(.L_x_55) ;  /* 0x0000063000027945 */ /* 0x000fe20003800200 */
[----:B------:R-:W-:Y:S02]  /*2c60*/  SHF.R.U32.HI R6, RZ, 0x17, R27 ;  /* 0x00000017ff067819 */ /* 0x000fe4000001161b */
[----:B------:R-:W-:Y:S02]  /*2c70*/  LOP3.LUT R39, R31, 0xff, RZ, 0xc0, !PT ;  /* 0x000000ff1f277812 */ /* 0x000fe400078ec0ff */
[----:B------:R-:W-:Y:S01]  /*2c80*/  LOP3.LUT R32, R6, 0xff, RZ, 0xc0, !PT ;  /* 0x000000ff06207812 */ /* 0x000fe200078ec0ff */
[----:B------:R-:W-:Y:S01]  /*2c90*/  IMAD.MOV.U32 R6, RZ, RZ, R8 ;  /* 0x000000ffff067224 */ /* 0x000fe200078e0008 */
[----:B------:R-:W-:-:S03]  /*2ca0*/  IADD3 R34, PT, PT, R39, -0x1, RZ ;  /* 0xffffffff27227810 */ /* 0x000fc60007ffe0ff */
[----:B------:R-:W-:Y:S01]  /*2cb0*/  VIADD R33, R32, 0xffffffff ;  /* 0xffffffff20217836 */ /* 0x000fe20000000000 */
[----:B------:R-:W-:-:S04]  /*2cc0*/  ISETP.GT.U32.AND P0, PT, R34, 0xfd, PT ;  /* 0x000000fd2200780c */ /* 0x000fc80003f04070 */
[----:B------:R-:W-:-:S13]  /*2cd0*/  ISETP.GT.U32.OR P0, PT, R33, 0xfd, P0 ;  /* 0x000000fd2100780c */ /* 0x000fda0000704470 */
[----:B------:R-:W-:Y:S01]  /*2ce0*/  @!P0 MOV R31, RZ ;  /* 0x000000ff001f8202 */ /* 0x000fe20000000f00 */
[----:B------:R-:W-:Y:S06]  /*2cf0*/  @!P0 BRA `(.L_x_56) ;  /* 0x00000000005c8947 */ /* 0x000fec0003800000 */
[----:B------:R-:W-:Y:S02]  /*2d00*/  FSETP.GTU.FTZ.AND P0, PT, |R27|, +INF , PT ;  /* 0x7f8000001b00780b */ /* 0x000fe40003f1c200 */
[----:B------:R-:W-:-:S04]  /*2d10*/  FSETP.GTU.FTZ.AND P1, PT, |R8|, +INF , PT ;  /* 0x7f8000000800780b */ /* 0x000fc80003f3c200 */
[----:B------:R-:W-:-:S13]  /*2d20*/  PLOP3.LUT P0, PT, P0, P1, PT, 0xf8, 0x8f ;  /* 0x00000000008f781c */ /* 0x000fda0000703f70 */
[----:B------:R-:W-:Y:S05]  /*2d30*/  @P0 BRA `(.L_x_57) ;  /* 0x00000004004c0947 */ /* 0x000fea0003800000 */
[----:B------:R-:W-:-:S13]  /*2d40*/  LOP3.LUT P0, RZ, R6, 0x7fffffff, R27, 0xc8, !PT ;  /* 0x7fffffff06ff7812 */ /* 0x000fda000780c81b */
[----:B------:R-:W-:Y:S05]  /*2d50*/  @!P0 BRA `(.L_x_58) ;  /* 0x00000004003c8947 */ /* 0x000fea0003800000 */
[C---:B------:R-:W-:Y:S02]  /*2d60*/  FSETP.NEU.FTZ.AND P1, PT, |R27|.reuse, +INF , PT ;  /* 0x7f8000001b00780b */ /* 0x040fe40003f3d200 */
[----:B------:R-:W-:Y:S02]  /*2d70*/  FSETP.NEU.FTZ.AND P2, PT, |R8|, +INF , PT ;  /* 0x7f8000000800780b */ /* 0x000fe40003f5d200 */
[----:B------:R-:W-:-:S11]  /*2d80*/  FSETP.NEU.FTZ.AND P0, PT, |R27|, +INF , PT ;  /* 0x7f8000001b00780b */ /* 0x000fd60003f1d200 */
[----:B------:R-:W-:Y:S05]  /*2d90*/  @!P2 BRA !P1, `(.L_x_58) ;  /* 0x00000004002ca947 */ /* 0x000fea0004800000 */
[----:B------:R-:W-:-:S04]  /*2da0*/  LOP3.LUT P1, RZ, R27, 0x7fffffff, RZ, 0xc0, !PT ;  /* 0x7fffffff1bff7812 */ /* 0x000fc8000782c0ff */
[----:B------:R-:W-:-:S13]  /*2db0*/  PLOP3.LUT P1, PT, P2, P1, PT, 0x2f, 0xf2 ;  /* 0x0000000000f2781c */ /* 0x000fda0001722577 */
[----:B------:R-:W-:Y:S05]  /*2dc0*/  @P1 BRA `(.L_x_59) ;  /* 0x0000000400181947 */ /* 0x000fea0003800000 */
[----:B------:R-:W-:-:S04]  /*2dd0*/  LOP3.LUT P1, RZ, R6, 0x7fffffff, RZ, 0xc0, !PT ;  /* 0x7fffffff06ff7812 */ /* 0x000fc8000782c0ff */
[----:B------:R-:W-:-:S13]  /*2de0*/  PLOP3.LUT P0, PT, P0, P1, PT, 0x2f, 0xf2 ;  /* 0x0000000000f2781c */ /* 0x000fda0000702577 */
[----:B------:R-:W-:Y:S05]  /*2df0*/  @P0 BRA `(.L_x_60) ;  /* 0x0000000400000947 */ /* 0x000fea0003800000 */
[----:B------:R-:W-:Y:S02]  /*2e00*/  ISETP.GE.AND P0, PT, R33, RZ, PT ;  /* 0x000000ff2100720c */ /* 0x000fe40003f06270 */
[----:B------:R-:W-:-:S11]  /*2e10*/  ISETP.GE.AND P1, PT, R34, RZ, PT ;  /* 0x000000ff2200720c */ /* 0x000fd60003f26270 */
[----:B------:R-:W-:Y:S02]  /*2e20*/  @P0 IMAD.MOV.U32 R31, RZ, RZ, RZ ;  /* 0x000000ffff1f0224 */ /* 0x000fe400078e00ff */
[----:B------:R-:W-:Y:S01]  /*2e30*/  @!P0 FFMA R27, R27, 1.84467440737095516160e+19, RZ ;  /* 0x5f8000001b1b8823 */ /* 0x000fe200000000ff */
[----:B------:R-:W-:Y:S02]  /*2e40*/  @!P0 IMAD.MOV.U32 R31, RZ, RZ, -0x40 ;  /* 0xffffffc0ff1f8424 */ /* 0x000fe400078e00ff */
[----:B------:R-:W-:-:S03]  /*2e50*/  @!P1 FFMA R6, R8, 1.84467440737095516160e+19, RZ ;  /* 0x5f80000008069823 */ /* 0x000fc600000000ff */
[----:B------:R-:W-:-:S07]  /*2e60*/  @!P1 IADD3 R31, PT, PT, R31, 0x40, RZ ;  /* 0x000000401f1f9810 */ /* 0x000fce0007ffe0ff */
.L_x_56:
[----:B------:R-:W-:Y:S01]  /*2e70*/  LEA R33, R39, 0xc0800000, 0x17 ;  /* 0xc080000027217811 */ /* 0x000fe200078eb8ff */
[----:B------:R-:W-:Y:S01]  /*2e80*/  VIADD R32, R32, 0xffffff81 ;  /* 0xffffff8120207836 */ /* 0x000fe20000000000 */
[----:B------:R-:W-:Y:S03]  /*2e90*/  BSSY.RECONVERGENT B3, `(.L_x_61) ;  /* 0x0000035000037945 */ /* 0x000fe60003800200 */
[----:B------:R-:W-:Y:S02]  /*2ea0*/  IMAD.IADD R33, R6, 0x1, -R33 ;  /* 0x0000000106217824 */ /* 0x000fe400078e0a21 */
[C---:B------:R-:W-:Y:S01]  /*2eb0*/  IMAD R6, R32.reuse, -0x800000, R27 ;  /* 0xff80000020067824 */ /* 0x040fe200078e021b */
[----:B------:R-:W-:Y:S01]  /*2ec0*/  IADD3 R32, PT, PT, R32, 0x7f, -R39 ;  /* 0x0000007f20207810 */ /* 0x000fe20007ffe827 */
[----:B------:R-:W0:Y:S01]  /*2ed0*/  MUFU.RCP R34, R33 ;  /* 0x0000002100227308 */ /* 0x000e220000001000 */
[----:B------:R-:W-:-:S02]  /*2ee0*/  FADD.FTZ R35, -R33, -RZ ;  /* 0x800000ff21237221 */ /* 0x000fc40000010100 */
[----:B------:R-:W-:Y:S02]  /*2ef0*/  IADD3 R32, PT, PT, R32, R31, RZ ;  /* 0x0000001f20207210 */ /* 0x000fe40007ffe0ff */
[----:B0-----:R-:W-:-:S04]  /*2f00*/  FFMA R37, R34, R35, 1 ;  /* 0x3f80000022257423 */ /* 0x001fc80000000023 */
[----:B------:R-:W-:-:S04]  /*2f10*/  FFMA R36, R34, R37, R34 ;  /* 0x0000002522247223 */ /* 0x000fc80000000022 */
[----:B------:R-:W-:-:S04]  /*2f20*/  FFMA R27, R6, R36, RZ ;  /* 0x00000024061b7223 */ /* 0x000fc800000000ff */
[----:B------:R-:W-:-:S04]  /*2f30*/  FFMA R34, R35, R27, R6 ;  /* 0x0000001b23227223 */ /* 0x000fc80000000006 */
[----:B------:R-:W-:-:S04]  /*2f40*/  FFMA R37, R36, R34, R27 ;  /* 0x0000002224257223 */ /* 0x000fc8000000001b */
[----:B------:R-:W-:-:S04]  /*2f50*/  FFMA R34, R35, R37, R6 ;  /* 0x0000002523227223 */ /* 0x000fc80000000006 */
[----:B------:R-:W-:-:S05]  /*2f60*/  FFMA R6, R36, R34, R37 ;  /* 0x0000002224067223 */ /* 0x000fca0000000025 */
[----:B------:R-:W-:-:S04]  /*2f70*/  SHF.R.U32.HI R27, RZ, 0x17, R6 ;  /* 0x00000017ff1b7819 */ /* 0x000fc80000011606 */
[----:B------:R-:W-:-:S05]  /*2f80*/  LOP3.LUT R27, R27, 0xff, RZ, 0xc0, !PT ;  /* 0x000000ff1b1b7812 */ /* 0x000fca00078ec0ff */
[----:B------:R-:W-:-:S04]  /*2f90*/  IMAD.IADD R33, R27, 0x1, R32 ;  /* 0x000000011b217824 */ /* 0x000fc800078e0220 */
[----:B------:R-:W-:-:S05]  /*2fa0*/  VIADD R27, R33, 0xffffffff ;  /* 0xffffffff211b7836 */ /* 0x000fca0000000000 */
[----:B------:R-:W-:-:S13]  /*2fb0*/  ISETP.GE.U32.AND P0, PT, R27, 0xfe, PT ;  /* 0x000000fe1b00780c */ /* 0x000fda0003f06070 */
[----:B------:R-:W-:Y:S05]  /*2fc0*/  @!P0 BRA `(.L_x_62) ;  /* 0x0000000000808947 */ /* 0x000fea0003800000 */
[----:B------:R-:W-:-:S13]  /*2fd0*/  ISETP.GT.AND P0, PT, R33, 0xfe, PT ;  /* 0x000000fe2100780c */ /* 0x000fda0003f04270 */
[----:B------:R-:W-:Y:S05]  /*2fe0*/  @P0 BRA `(.L_x_63) ;  /* 0x00000000006c0947 */ /* 0x000fea0003800000 */
[----:B------:R-:W-:-:S13]  /*2ff0*/  ISETP.GE.AND P0, PT, R33, 0x1, PT ;  /* 0x000000012100780c */ /* 0x000fda0003f06270 */
[----:B------:R-:W-:Y:S05]  /*3000*/  @P0 BRA `(.L_x_64) ;  /* 0x0000000000740947 */ /* 0x000fea0003800000 */
[----:B------:R-:W-:Y:S02]  /*3010*/  ISETP.GE.AND P0, PT, R33, -0x18, PT ;  /* 0xffffffe82100780c */ /* 0x000fe40003f06270 */
[----:B------:R-:W-:-:S11]  /*3020*/  LOP3.LUT R6, R6, 0x80000000, RZ, 0xc0, !PT ;  /* 0x8000000006067812 */ /* 0x000fd600078ec0ff */
[----:B------:R-:W-:Y:S05]  /*3030*/  @!P0 BRA `(.L_x_64) ;  /* 0x0000000000688947 */ /* 0x000fea0003800000 */
[CCC-:B------:R-:W-:Y:S01]  /*3040*/  FFMA.RZ R27, R36.reuse, R34.reuse, R37.reuse ;  /* 0x00000022241b7223 */ /* 0x1c0fe2000000c025 */
[CCC-:B------:R-:W-:Y:S01]  /*3050*/  FFMA.RM R32, R36.reuse, R34.reuse, R37.reuse ;  /* 0x0000002224207223 */ /* 0x1c0fe20000004025 */
[C---:B------:R-:W-:Y:S02]  /*3060*/  ISETP.NE.AND P2, PT, R33.reuse, RZ, PT ;  /* 0x000000ff2100720c */ /* 0x040fe40003f45270 */
[----:B------:R-:W-:Y:S02]  /*3070*/  ISETP.NE.AND P1, PT, R33, RZ, PT ;  /* 0x000000ff2100720c */ /* 0x000fe40003f25270 */
[----:B------:R-:W-:Y:S01]  /*3080*/  LOP3.LUT R31, R27, 0x7fffff, RZ, 0xc0, !PT ;  /* 0x007fffff1b1f7812 */ /* 0x000fe200078ec0ff */
[----:B------:R-:W-:Y:S01]  /*3090*/  FFMA.RP R27, R36, R34, R37 ;  /* 0x00000022241b7223 */ /* 0x000fe20000008025 */
[----:B------:R-:W-:Y:S01]  /*30a0*/  IADD3 R34, PT, PT, R33, 0x20, RZ ;  /* 0x0000002021227810 */ /* 0x000fe20007ffe0ff */
[----:B------:R-:W-:Y:S01]  /*30b0*/  IMAD.MOV R33, RZ, RZ, -R33 ;  /* 0x000000ffff217224 */ /* 0x000fe200078e0a21 */
[----:B------:R-:W-:-:S02]  /*30c0*/  LOP3.LUT R31, R31, 0x800000, RZ, 0xfc, !PT ;  /* 0x008000001f1f7812 */ /* 0x000fc400078efcff */
[----:B------:R-:W-:Y:S02]  /*30d0*/  FSETP.NEU.FTZ.AND P0, PT, R27, R32, PT ;  /* 0x000000201b00720b */ /* 0x000fe40003f1d000 */
[----:B------:R-:W-:Y:S02]  /*30e0*/  SHF.L.U32 R34, R31, R34, RZ ;  /* 0x000000221f227219 */ /* 0x000fe400000006ff */
[----:B------:R-:W-:Y:S02]  /*30f0*/  SEL R32, R33, RZ, P2 ;  /* 0x000000ff21207207 */ /* 0x000fe40001000000 */
[----:B------:R-:W-:Y:S02]  /*3100*/  ISETP.NE.AND P1, PT, R34, RZ, P1 ;  /* 0x000000ff2200720c */ /* 0x000fe40000f25270 */
[----:B------:R-:W-:Y:S02]  /*3110*/  SHF.R.U32.HI R32, RZ, R32, R31 ;  /* 0x00000020ff207219 */ /* 0x000fe4000001161f */
[----:B------:R-:W-:-:S02]  /*3120*/  PLOP3.LUT P0, PT, P0, P1, PT, 0xf8, 0x8f ;  /* 0x00000000008f781c */ /* 0x000fc40000703f70 */
[----:B------:R-:W-:Y:S02]  /*3130*/  SHF.R.U32.HI R34, RZ, 0x1, R32 ;  /* 0x00000001ff227819 */ /* 0x000fe40000011620 */
[----:B------:R-:W-:-:S04]  /*3140*/  SEL R27, RZ, 0x1, !P0 ;  /* 0x00000001ff1b7807 */ /* 0x000fc80004000000 */
[----:B------:R-:W-:-:S04]  /*3150*/  LOP3.LUT R27, R27, 0x1, R34, 0xf8, !PT ;  /* 0x000000011b1b7812 */ /* 0x000fc800078ef822 */
[----:B------:R-:W-:-:S05]  /*3160*/  LOP3.LUT R27, R27, R32, RZ, 0xc0, !PT ;  /* 0x000000201b1b7212 */ /* 0x000fca00078ec0ff */
[----:B------:R-:W-:-:S05]  /*3170*/  IMAD.IADD R27, R34, 0x1, R27 ;  /* 0x00000001221b7824 */ /* 0x000fca00078e021b */
[----:B------:R-:W-:Y:S01]  /*3180*/  LOP3.LUT R6, R27, R6, RZ, 0xfc, !PT ;  /* 0x000000061b067212 */ /* 0x000fe200078efcff */
[----:B------:R-:W-:Y:S06]  /*3190*/  BRA `(.L_x_64) ;  /* 0x0000000000107947 */ /* 0x000fec0003800000 */
.L_x_63:
[----:B------:R-:W-:-:S04]  /*31a0*/  LOP3.LUT R6, R6, 0x80000000, RZ, 0xc0, !PT ;  /* 0x8000000006067812 */ /* 0x000fc800078ec0ff */
[----:B------:R-:W-:Y:S01]  /*31b0*/  LOP3.LUT R6, R6, 0x7f800000, RZ, 0xfc, !PT ;  /* 0x7f80000006067812 */ /* 0x000fe200078efcff */
[----:B------:R-:W-:Y:S06]  /*31c0*/  BRA `(.L_x_64) ;  /* 0x0000000000047947 */ /* 0x000fec0003800000 */
.L_x_62:
[----:B------:R-:W-:-:S07]  /*31d0*/  LEA R6, R32, R6, 0x17 ;  /* 0x0000000620067211 */ /* 0x000fce00078eb8ff */
.L_x_64:
[----:B------:R-:W-:Y:S05]  /*31e0*/  BSYNC.RECONVERGENT B3 ;  /* 0x0000000000037941 */ /* 0x000fea0003800200 */
.L_x_61:
[----:B------:R-:W-:Y:S05]  /*31f0*/  BRA `(.L_x_65) ;  /* 0x0000000000207947 */ /* 0x000fea0003800000 */
.L_x_60:
[----:B------:R-:W-:-:S04]  /*3200*/  LOP3.LUT R6, R6, 0x80000000, R27, 0x48, !PT ;  /* 0x8000000006067812 */ /* 0x000fc800078e481b */
[----:B------:R-:W-:Y:S01]  /*3210*/  LOP3.LUT R6, R6, 0x7f800000, RZ, 0xfc, !PT ;  /* 0x7f80000006067812 */ /* 0x000fe200078efcff */
[----:B------:R-:W-:Y:S06]  /*3220*/  BRA `(.L_x_65) ;  /* 0x0000000000147947 */ /* 0x000fec0003800000 */
.L_x_59:
[----:B------:R-:W-:Y:S01]  /*3230*/  LOP3.LUT R6, R6, 0x80000000, R27, 0x48, !PT ;  /* 0x8000000006067812 */ /* 0x000fe200078e481b */
[----:B------:R-:W-:Y:S06]  /*3240*/  BRA `(.L_x_65) ;  /* 0x00000000000c7947 */ /* 0x000fec0003800000 */
.L_x_58:
[----:B------:R-:W0:Y:S01]  /*3250*/  MUFU.RSQ R6, -QNAN ;  /* 0xffc0000000067908 */ /* 0x000e220000001400 */
[----:B------:R-:W-:Y:S05]  /*3260*/  BRA `(.L_x_65) ;  /* 0x0000000000047947 */ /* 0x000fea0003800000 */
.L_x_57:
[----:B------:R-:W-:-:S07]  /*3270*/  FADD.FTZ R6, R27, R8 ;  /* 0x000000081b067221 */ /* 0x000fce0000010000 */
.L_x_65:
[----:B------:R-:W-:Y:S05]  /*3280*/  BSYNC.RECONVERGENT B2 ;  /* 0x0000000000027941 */ /* 0x000fea0003800200 */
.L_x_55:
[----:B------:R-:W-:-:S04]  /*3290*/  IMAD.MOV.U32 R27, RZ, RZ, 0x0 ;  /* 0x00000000ff1b7424 */ /* 0x000fc800078e00ff */
[----:B0-----:R-:W-:Y:S05]  /*32a0*/  RET.REL.NODEC R26 `(_Z11propagationP24curandStatePhilox4_32_10PfS1_S1_15SimParameters_t) ;  /* 0xffffffcc1a547950 */ /* 0x001fea0003c3ffff */
.L_x_66:
[----:B------:R-:W-:-:S00]  /*32b0*/  BRA `(.L_x_66) ;  /* 0xfffffffc00fc7947 */ /* 0x000fc0000383ffff */
[----:B------:R-:W-:-:S00]  /*32c0*/  NOP ;  /* 0x0000000000007918 */ /* 0x000fc00000000000 */
        /* <DEDUP_REMOVED lines=11> */
.L_x_106:


//--------------------- .text._Z16printPhiloxStateP24curandStatePhilox4_32_10i --------------------------
	.section	.text._Z16printPhiloxStateP24curandStatePhilox4_32_10i,"ax",@progbits
	.align	128
        .global         _Z16printPhiloxStateP24curandStatePhilox4_32_10i
        .type           _Z16printPhiloxStateP24curandStatePhilox4_32_10i,@function
        .size           _Z16printPhiloxStateP24curandStatePhilox4_32_10i,(.L_x_109 - _Z16printPhiloxStateP24curandStatePhilox4_32_10i)
        .other          _Z16printPhiloxStateP24curandStatePhilox4_32_10i,@"STO_CUDA_ENTRY STV_DEFAULT"
_Z16printPhiloxStateP24curandStatePhilox4_32_10i:
.text._Z16printPhiloxStateP24curandStatePhilox4_32_10i:
[----:B------:R-:W0:Y:S01]  /*0000*/  LDC R1, c[0x0][0x37c] ;  /* 0x0000df00ff017b82 */ /* 0x000e220000000800 */
[----:B------:R-:W1:Y:S01]  /*0010*/  S2R R3, SR_TID.X ;  /* 0x0000000000037919 */ /* 0x000e620000002100 */
[----:B------:R-:W2:Y:S06]  /*0020*/  LDCU UR5, c[0x0][0x2fc] ;  /* 0x00005f80ff0577ac */ /* 0x000eac0008000800 */
[----:B------:R-:W1:Y:S01]  /*0030*/  S2UR UR6, SR_CTAID.X ;  /* 0x00000000000679c3 */ /* 0x000e620000002500 */
[----:B0-----:R-:W-:Y:S01]  /*0040*/  VIADD R1, R1, 0xfffffff8 ;  /* 0xfffffff801017836 */ /* 0x001fe20000000000 */
[----:B------:R-:W0:Y:S01]  /*0050*/  LDCU UR7, c[0x0][0x388] ;  /* 0x00007100ff0777ac */ /* 0x000e220008000800 */
[----:B------:R-:W3:Y:S05]  /*0060*/  LDCU UR4, c[0x0][0x2f8] ;  /* 0x00005f00ff0477ac */ /* 0x000eea0008000800 */
[----:B------:R-:W1:Y:S01]  /*0070*/  LDC R0, c[0x0][0x360] ;  /* 0x0000d800ff007b82 */ /* 0x000e620000000800 */
[----:B---3--:R-:W-:-:S05]  /*0080*/  IADD3 R2, P1, PT, R1, UR4, RZ ;  /* 0x0000000401027c10 */ /* 0x008fca000ff3e0ff */
[----:B--2---:R-:W-:Y:S02]  /*0090*/  IMAD.X R18, RZ, RZ, UR5, P1 ;  /* 0x00000005ff127e24 */ /* 0x004fe400088e06ff */
[----:B-1----:R-:W-:-:S05]  /*00a0*/  IMAD R3, R0, UR6, R3 ;  /* 0x0000000600037c24 */ /* 0x002fca000f8e0203 */
[----:B0-----:R-:W-:-:S13]  /*00b0*/  ISETP.GE.AND P0, PT, R3, UR7, PT ;  /* 0x0000000703007c0c */ /* 0x001fda000bf06270 */
[----:B------:R-:W-:Y:S05]  /*00c0*/  @P0 EXIT ;  /* 0x000000000000094d */ /* 0x000fea0003800000 */
[----:B------:R-:W0:Y:S01]  /*00d0*/  LDC.64 R16, c[0x0][0x380] ;  /* 0x0000e000ff107b82 */ /* 0x000e220000000a00 */
[----:B------:R-:W1:Y:S01]  /*00e0*/  LDCU.64 UR36, c[0x0][0x358] ;  /* 0x00006b00ff2477ac */ /* 0x000e620008000a00 */
[----:B------:R-:W-:Y:S01]  /*00f0*/  MOV R19, 0x50 ;  /* 0x0000005000137802 */ /* 0x000fe20000000f00 */
[----:B------:R-:W2:Y:S01]  /*0100*/  LDCU.64 UR4, c[0x4][0x40] ;  /* 0x01000800ff0477ac */ /* 0x000ea20008000a00 */
[----:B0-----:R-:W-:-:S05]  /*0110*/  IMAD.WIDE R16, R3, 0x40, R16 ;  /* 0x0000004003107825 */ /* 0x001fca00078e0210 */
[----:B-1----:R-:W3:Y:S01]  /*0120*/  LDG.E R0, desc[UR36][R16.64+0x20] ;  /* 0x0000202410007981 */ /* 0x002ee2000c1e1900 */
[----:B------:R0:W1:Y:S01]  /*0130*/  LDC.64 R8, c[0x4][R19] ;  /* 0x0100000013087b82 */ /* 0x0000620000000a00 */
[----:B--2---:R-:W-:Y:S01]  /*0140*/  MOV R4, UR4 ;  /* 0x0000000400047c02 */ /* 0x004fe20008000f00 */
[----:B------:R-:W-:Y:S01]  /*0150*/  IMAD.U32 R5, RZ, RZ, UR5 ;  /* 0x00000005ff057e24 */ /* 0x000fe2000f8e00ff */
[----:B------:R-:W-:Y:S01]  /*0160*/  MOV R6, R2 ;  /* 0x0000000200067202 */ /* 0x000fe20000000f00 */
[----:B------:R-:W-:Y:S01]  /*0170*/  IMAD.MOV.U32 R7, RZ, RZ, R18 ;  /* 0x000000ffff077224 */ /* 0x000fe200078e0012 */
[----:B-1-3--:R0:W-:Y:S06]  /*0180*/  STL [R1], R0 ;  /* 0x0000000001007387 */ /* 0x00a1ec0000100800 */
[----:B------:R-:W-:-:S07]  /*0190*/  LEPC R20, `(.L_x_67) ;  /* 0x000000001014794e */ /* 0x000fce0000000000 */
[----:B0-----:R-:W-:Y:S05]  /*01a0*/  CALL.ABS.NOINC R8 ;  /* 0x0000000008007343 */ /* 0x001fea0003c00000 */
.L_x_67:
[----:B------:R-:W2:Y:S01]  /*01b0*/  LDG.E R16, desc[UR36][R16.64+0x24] ;  /* 0x0000242410107981 */ /* 0x000ea2000c1e1900 */
[----:B------:R0:W1:Y:S01]  /*01c0*/  LDC.64 R8, c[0x4][R19] ;  /* 0x0100000013087b82 */ /* 0x0000620000000a00 */
[----:B------:R-:W3:Y:S01]  /*01d0*/  LDCU.64 UR4, c[0x4][0x48] ;  /* 0x01000900ff0477ac */ /* 0x000ee20008000a00 */
[----:B------:R-:W-:Y:S01]  /*01e0*/  MOV R6, R2 ;  /* 0x0000000200067202 */ /* 0x000fe20000000f00 */
[----:B------:R-:W-:Y:S01]  /*01f0*/  IMAD.MOV.U32 R7, RZ, RZ, R18 ;  /* 0x000000ffff077224 */ /* 0x000fe200078e0012 */
[----:B---3--:R-:W-:Y:S01]  /*0200*/  MOV R4, UR4 ;  /* 0x0000000400047c02 */ /* 0x008fe20008000f00 */
[----:B------:R-:W-:Y:S01]  /*0210*/  IMAD.U32 R5, RZ, RZ, UR5 ;  /* 0x00000005ff057e24 */ /* 0x000fe2000f8e00ff */
[----:B-12---:R0:W-:Y:S06]  /*0220*/  STL [R1], R16 ;  /* 0x0000001001007387 */ /* 0x0061ec0000100800 */
[----:B------:R-:W-:-:S07]  /*0230*/  LEPC R20, `(.L_x_68) ;  /* 0x000000001014794e */ /* 0x000fce0000000000 */
[----:B0-----:R-:W-:Y:S05]  /*0240*/  CALL.ABS.NOINC R8 ;  /* 0x0000000008007343 */ /* 0x001fea0003c00000 */
.L_x_68:
[----:B------:R-:W-:Y:S05]  /*0250*/  EXIT ;  /* 0x000000000000794d */ /* 0x000fea0003800000 */
.L_x_69:
        /* <DEDUP_REMOVED lines=10> */
.L_x_109:


//--------------------- .text._Z12rdmgeneratorP24curandStatePhilox4_32_10Pfi --------------------------
	.section	.text._Z12rdmgeneratorP24curandStatePhilox4_32_10Pfi,"ax",@progbits
	.align	128
        .global         _Z12rdmgeneratorP24curandStatePhilox4_32_10Pfi
        .type           _Z12rdmgeneratorP24curandStatePhilox4_32_10Pfi,@function
        .size           _Z12rdmgeneratorP24curandStatePhilox4_32_10Pfi,(.L_x_107 - _Z12rdmgeneratorP24curandStatePhilox4_32_10Pfi)
        .other          _Z12rdmgeneratorP24curandStatePhilox4_32_10Pfi,@"STO_CUDA_ENTRY STV_DEFAULT"
_Z12rdmgeneratorP24curandStatePhilox4_32_10Pfi:
.text._Z12rdmgeneratorP24curandStatePhilox4_32_10Pfi:
[----:B------:R-:W-:Y:S08]  /*0000*/  LDC R1, c[0x0][0x37c] ;  /* 0x0000df00ff017b82 */ /* 0x000ff00000000800 */
[----:B------:R-:W0:Y:S01]  /*0010*/  LDC R5, c[0x0][0x390] ;  /* 0x0000e400ff057b82 */ /* 0x000e220000000800 */
[----:B------:R-:W1:Y:S07]  /*0020*/  LDCU.64 UR4, c[0x0][0x358] ;  /* 0x00006b00ff0477ac */ /* 0x000e6e0008000a00 */
[----:B------:R-:W0:Y:S02]  /*0030*/  LDC.64 R2, c[0x0][0x380] ;  /* 0x0000e000ff027b82 */ /* 0x000e240000000a00 */
[----:B0-----:R-:W-:-:S05]  /*0040*/  IMAD.WIDE R2, R5, 0x40, R2 ;  /* 0x0000004005027825 */ /* 0x001fca00078e0202 */
[----:B-1----:R-:W2:Y:S02]  /*0050*/  LDG.E R0, desc[UR4][R2.64+0x2c] ;  /* 0x00002c0402007981 */ /* 0x002ea4000c1e1900 */
[----:B--2---:R-:W-:-:S13]  /*0060*/  ISETP.NE.AND P0, PT, R0, 0x1, PT ;  /* 0x000000010000780c */ /* 0x004fda0003f05270 */
[----:B------:R-:W-:Y:S05]  /*0070*/  @!P0 BRA `(.L_x_70) ;  /* 0x00000010001c8947 */ /* 0x000fea0003800000 */
[----:B------:R-:W2:Y:S02]  /*0080*/  LDG.E R0, desc[UR4][R2.64+0x28] ;  /* 0x0000280402007981 */ /* 0x000ea4000c1e1900 */
[C---:B--2---:R-:W-:Y:S02]  /*0090*/  ISETP.NE.AND P0, PT, R0.reuse, 0x1, PT ;  /* 0x000000010000780c */ /* 0x044fe40003f05270 */
[----:B------:R-:W-:-:S11]  /*00a0*/  IADD3 R8, PT, PT, R0, 0x1, RZ ;  /* 0x0000000100087810 */ /* 0x000fd60007ffe0ff */
[----:B------:R-:W-:Y:S05]  /*00b0*/  @!P0 BRA `(.L_x_71) ;  /* 0x0000000000308947 */ /* 0x000fea0003800000 */
[----:B------:R-:W-:-:S05]  /*00c0*/  IMAD.MOV.U32 R5, RZ, RZ, -0x2 ;  /* 0xfffffffeff057424 */ /* 0x000fca00078e00ff */
[----:B------:R-:W-:-:S04]  /*00d0*/  VIADDMNMX.U32 R0, R0, R5, 0x2, PT ;  /* 0x0000000200007446 */ /* 0x000fc80003800005 */
[----:B------:R-:W-:-:S04]  /*00e0*/  SHF.L.U32 R0, R0, 0x2, RZ ;  /* 0x0000000200007819 */ /* 0x000fc800000006ff */
[----:B------:R-:W0:Y:S02]  /*00f0*/  LDC R4, c[0x2][R0] ;  /* 0x0080000000047b82 */ /* 0x000e240000000800 */
[----:B0-----:R-:W-:-:S04]  /*0100*/  SHF.R.S32.HI R5, RZ, 0x1f, R4 ;  /* 0x0000001fff057819 */ /* 0x001fc80000011404 */
.L_x_95:
[----:B------:R-:W-:Y:S05]  /*0110*/  BRX R4 -0x120                                                                             (*"BRANCH_TARGETS .L_x_96,.L_x_97,.L_x_98"*) ;  /* 0xfffffffc04b87949 */ /* 0x000fea000383ffff */
.L_x_98:
[----:B------:R0:W5:Y:S01]  /*0120*/  LDG.E R0, desc[UR4][R2.64+0x10] ;  /* 0x0000100402007981 */ /* 0x000162000c1e1900 */
[----:B------:R-:W-:Y:S05]  /*0130*/  BRA `(.L_x_72) ;  /* 0x0000000000147947 */ /* 0x000fea0003800000 */
.L_x_96:
[----:B------:R1:W5:Y:S01]  /*0140*/  LDG.E R0, desc[UR4][R2.64+0x18] ;  /* 0x0000180402007981 */ /* 0x000362000c1e1900 */
[----:B------:R-:W-:Y:S05]  /*0150*/  BRA `(.L_x_72) ;  /* 0x00000000000c7947 */ /* 0x000fea0003800000 */
.L_x_97:
[----:B------:R2:W5:Y:S01]  /*0160*/  LDG.E R0, desc[UR4][R2.64+0x1c] ;  /* 0x00001c0402007981 */ /* 0x000562000c1e1900 */
[----:B------:R-:W-:Y:S05]  /*0170*/  BRA `(.L_x_72) ;  /* 0x0000000000047947 */ /* 0x000fea0003800000 */
.L_x_71:
[----:B------:R3:W5:Y:S02]  /*0180*/  LDG.E R0, desc[UR4][R2.64+0x14] ;  /* 0x0000140402007981 */ /* 0x000764000c1e1900 */
.L_x_72:
[----:B------:R-:W-:-:S13]  /*0190*/  ISETP.NE.AND P0, PT, R8, 0x4, PT ;  /* 0x000000040800780c */ /* 0x000fda0003f05270 */
[----:B------:R-:W-:Y:S05]  /*01a0*/  @P0 BRA `(.L_x_73) ;  /* 0x0000000400580947 */ /* 0x000fea0003800000 */
[----:B------:R-:W4:Y:S02]  /*01b0*/  LDG.E R8, desc[UR4][R2.64] ;  /* 0x0000000402087981 */ /* 0x000f24000c1e1900 */
[----:B----4-:R-:W-:-:S05]  /*01c0*/  VIADD R7, R8, 0x1 ;  /* 0x0000000108077836 */ /* 0x010fca0000000000 */
[----:B------:R4:W-:Y:S01]  /*01d0*/  STG.E desc[UR4][R2.64], R7 ;  /* 0x0000000702007986 */ /* 0x0009e2000c101904 */
[----:B------:R-:W-:-:S13]  /*01e0*/  ISETP.NE.AND P0, PT, R7, RZ, PT ;  /* 0x000000ff0700720c */ /* 0x000fda0003f05270 */
[----:B----4-:R-:W-:Y:S05]  /*01f0*/  @!P0 BRA `(.L_x_74) ;  /* 0x0000000000088947 */ /* 0x010fea0003800000 */
[----:B------:R4:W5:Y:S01]  /*0200*/  LDG.E R9, desc[UR4][R2.64+0x4] ;  /* 0x0000040402097981 */ /* 0x000962000c1e1900 */
[----:B------:R-:W-:Y:S05]  /*0210*/  BRA `(.L_x_75) ;  /* 0x0000000000347947 */ /* 0x000fea0003800000 */
.L_x_74:
[----:B------:R-:W4:Y:S02]  /*0220*/  LDG.E R9, desc[UR4][R2.64+0x4] ;  /* 0x0000040402097981 */ /* 0x000f24000c1e1900 */
[----:B----4-:R-:W-:-:S04]  /*0230*/  IADD3 R9, PT, PT, R9, 0x1, RZ ;  /* 0x0000000109097810 */ /* 0x010fc80007ffe0ff */
[----:B------:R-:W-:Y:S01]  /*0240*/  ISETP.NE.AND P0, PT, R9, RZ, PT ;  /* 0x000000ff0900720c */ /* 0x000fe20003f05270 */
[----:B------:R4:W-:-:S12]  /*0250*/  STG.E desc[UR4][R2.64+0x4], R9 ;  /* 0x0000040902007986 */ /* 0x0009d8000c101904 */
[----:B----4-:R-:W-:Y:S05]  /*0260*/  @P0 BRA `(.L_x_75) ;  /* 0x0000000000200947 */ /* 0x010fea0003800000 */
[----:B------:R-:W4:Y:S02]  /*0270*/  LDG.E R4, desc[UR4][R2.64+0x8] ;  /* 0x0000080402047981 */ /* 0x000f24000c1e1900 */
[----:B----4-:R-:W-:-:S05]  /*0280*/  VIADD R5, R4, 0x1 ;  /* 0x0000000104057836 */ /* 0x010fca0000000000 */
[----:B------:R-:W-:-:S13]  /*0290*/  ISETP.NE.AND P0, PT, R5, RZ, PT ;  /* 0x000000ff0500720c */ /* 0x000fda0003f05270 */
[----:B------:R-:W4:Y:S01]  /*02a0*/  @!P0 LDG.E R4, desc[UR4][R2.64+0xc] ;  /* 0x00000c0402048981 */ /* 0x000f22000c1e1900 */
[----:B------:R-:W-:-:S03]  /*02b0*/  IMAD.MOV.U32 R9, RZ, RZ, RZ ;  /* 0x000000ffff097224 */ /* 0x000fc600078e00ff */
[----:B------:R0:W-:Y:S01]  /*02c0*/  STG.E desc[UR4][R2.64+0x8], R5 ;  /* 0x0000080502007986 */ /* 0x0001e2000c101904 */
[----:B----4-:R-:W-:-:S05]  /*02d0*/  @!P0 IADD3 R11, PT, PT, R4, 0x1, RZ ;  /* 0x00000001040b8810 */ /* 0x010fca0007ffe0ff */
[----:B------:R0:W-:Y:S02]  /*02e0*/  @!P0 STG.E desc[UR4][R2.64+0xc], R11 ;  /* 0x00000c0b02008986 */ /* 0x0001e4000c101904 */
.L_x_75:
[----:B0-----:R-:W2:Y:S04]  /*02f0*/  LDG.E.64 R10, desc[UR4][R2.64+0x8] ;  /* 0x00000804020a7981 */ /* 0x001ea8000c1e1b00 */
[----:B------:R-:W3:Y:S01]  /*0300*/  LDG.E.64 R4, desc[UR4][R2.64+0x20] ;  /* 0x0000200402047981 */ /* 0x000ee2000c1e1b00 */
[----:B------:R-:W-:Y:S02]  /*0310*/  HFMA2 R13, -RZ, RZ, -50.53125, 0.007152557373046875 ;  /* 0xd2511f53ff0d7431 */ /* 0x000fe400000001ff */
[----:B------:R-:W-:-:S04]  /*0320*/  IMAD.HI.U32 R12, R7, -0x2daee0ad, RZ ;  /* 0xd2511f53070c7827 */ /* 0x000fc800078e00ff */
[----:B--2---:R-:W-:Y:S01]  /*0330*/  IMAD.WIDE.U32 R6, R10, -0x326172a9, RZ ;  /* 0xcd9e8d570a067825 */ /* 0x004fe200078e00ff */
[----:B---3--:R-:W-:-:S04]  /*0340*/  LOP3.LUT R11, R5, R11, R12, 0x96, !PT ;  /* 0x0000000b050b7212 */ /* 0x008fc800078e960c */
[----:B-----5:R-:W-:Y:S01]  /*0350*/  LOP3.LUT R10, R4, R7, R9, 0x96, !PT ;  /* 0x00000007040a7212 */ /* 0x020fe200078e9609 */
[----:B------:R-:W-:Y:S01]  /*0360*/  IMAD R7, R8, R13, -0x2daee0ad ;  /* 0xd2511f5308077424 */ /* 0x000fe200078e020d */
[----:B------:R-:W-:Y:S01]  /*0370*/  IADD3 R12, PT, PT, R5, -0x4498517b, RZ ;  /* 0xbb67ae85050c7810 */ /* 0x000fe20007ffe0ff */
[----:B------:R-:W-:-:S04]  /*0380*/  IMAD.WIDE.U32 R8, R11, -0x326172a9, RZ ;  /* 0xcd9e8d570b087825 */ /* 0x000fc800078e00ff */
[----:B------:R-:W-:Y:S02]  /*0390*/  VIADD R13, R4, 0x9e3779b9 ;  /* 0x9e3779b9040d7836 */ /* 0x000fe40000000000 */
[----:B------:R-:W-:-:S03]  /*03a0*/  IMAD.WIDE.U32 R10, R10, -0x2daee0ad, RZ ;  /* 0xd2511f530a0a7825 */ /* 0x000fc600078e00ff */
[----:B------:R-:W-:Y:S02]  /*03b0*/  LOP3.LUT R6, R13, R6, R9, 0x96, !PT ;  /* 0x000000060d067212 */ /* 0x000fe400078e9609 */
[----:B------:R-:W-:Y:S01]  /*03c0*/  LOP3.LUT R12, R12, R11, R7, 0x96, !PT ;  /* 0x0000000b0c0c7212 */ /* 0x000fe200078e9607 */
[----:B------:R-:W-:Y:S01]  /*03d0*/  VIADD R11, R5, 0x76cf5d0a ;  /* 0x76cf5d0a050b7836 */ /* 0x000fe20000000000 */
[----:B------:R-:W-:Y:S01]  /*03e0*/  IADD3 R9, PT, PT, R4, 0x3c6ef372, RZ ;  /* 0x3c6ef37204097810 */ /* 0x000fe20007ffe0ff */
[----:B------:R-:W-:-:S04]  /*03f0*/  IMAD.WIDE.U32 R6, R6, -0x2daee0ad, RZ ;  /* 0xd2511f5306067825 */ /* 0x000fc800078e00ff */
[----:B------:R-:W-:Y:S01]  /*0400*/  IMAD.WIDE.U32 R12, R12, -0x326172a9, RZ ;  /* 0xcd9e8d570c0c7825 */ /* 0x000fe200078e00ff */
[----:B------:R-:W-:-:S03]  /*0410*/  LOP3.LUT R11, R7, R11, R10, 0x96, !PT ;  /* 0x0000000b070b7212 */ /* 0x000fc600078e960a */
[----:B------:R-:W-:Y:S01]  /*0420*/  VIADD R7, R4, 0xdaa66d2b ;  /* 0xdaa66d2b04077836 */ /* 0x000fe20000000000 */
[----:B------:R-:W-:Y:S01]  /*0430*/  LOP3.LUT R10, R13, R8, R9, 0x96, !PT ;  /* 0x000000080d0a7212 */ /* 0x000fe200078e9609 */
[----:B------:R-:W-:Y:S01]  /*0440*/  IMAD.WIDE.U32 R8, R11, -0x326172a9, RZ ;  /* 0xcd9e8d570b087825 */ /* 0x000fe200078e00ff */
[----:B------:R-:W-:-:S03]  /*0450*/  IADD3 R13, PT, PT, R5, 0x32370b8f, RZ ;  /* 0x32370b8f050d7810 */ /* 0x000fc60007ffe0ff */
[----:B------:R-:W-:Y:S01]  /*0460*/  IMAD.WIDE.U32 R10, R10, -0x2daee0ad, RZ ;  /* 0xd2511f530a0a7825 */ /* 0x000fe200078e00ff */
[----:B------:R-:W-:Y:S02]  /*0470*/  LOP3.LUT R7, R9, R12, R7, 0x96, !PT ;  /* 0x0000000c09077212 */ /* 0x000fe400078e9607 */
[----:B------:R-:W-:Y:S02]  /*0480*/  IADD3 R9, PT, PT, R4, 0x78dde6e4, RZ ;  /* 0x78dde6e404097810 */ /* 0x000fe40007ffe0ff */
[----:B------:R-:W-:Y:S01]  /*0490*/  LOP3.LUT R13, R11, R6, R13, 0x96, !PT ;  /* 0x000000060b0d7212 */ /* 0x000fe200078e960d */
[----:B------:R-:W-:-:S04]  /*04a0*/  IMAD.WIDE.U32 R6, R7, -0x2daee0ad, RZ ;  /* 0xd2511f5307067825 */ /* 0x000fc800078e00ff */
[----:B------:R-:W-:Y:S02]  /*04b0*/  VIADD R11, R5, 0xed9eba14 ;  /* 0xed9eba14050b7836 */ /* 0x000fe40000000000 */
[----:B------:R-:W-:-:S03]  /*04c0*/  IMAD.WIDE.U32 R12, R13, -0x326172a9, RZ ;  /* 0xcd9e8d570d0c7825 */ /* 0x000fc600078e00ff */
[----:B------:R-:W-:Y:S01]  /*04d0*/  LOP3.LUT R11, R7, R10, R11, 0x96, !PT ;  /* 0x0000000a070b7212 */ /* 0x000fe200078e960b */
[----:B------:R-:W-:Y:S01]  /*04e0*/  VIADD R7, R4, 0x1715609d ;  /* 0x1715609d04077836 */ /* 0x000fe20000000000 */
[----:B------:R-:W-:Y:S02]  /*04f0*/  LOP3.LUT R10, R13, R8, R9, 0x96, !PT ;  /* 0x000000080d0a7212 */ /* 0x000fe400078e9609 */
[----:B------:R-:W-:Y:S01]  /*0500*/  IADD3 R13, PT, PT, R5, -0x56f99767, RZ ;  /* 0xa9066899050d7810 */ /* 0x000fe20007ffe0ff */
[----:B------:R-:W-:-:S04]  /*0510*/  IMAD.WIDE.U32 R8, R11, -0x326172a9, RZ ;  /* 0xcd9e8d570b087825 */ /* 0x000fc800078e00ff */
[----:B------:R-:W-:Y:S01]  /*0520*/  IMAD.WIDE.U32 R10, R10, -0x2daee0ad, RZ ;  /* 0xd2511f530a0a7825 */ /* 0x000fe200078e00ff */
[----:B------:R-:W-:Y:S02]  /*0530*/  LOP3.LUT R7, R9, R12, R7, 0x96, !PT ;  /* 0x0000000c09077212 */ /* 0x000fe400078e9607 */
[----:B------:R-:W-:Y:S02]  /*0540*/  IADD3 R9, PT, PT, R4, -0x4ab325aa, RZ ;  /* 0xb54cda5604097810 */ /* 0x000fe40007ffe0ff */
[----:B------:R-:W-:Y:S01]  /*0550*/  LOP3.LUT R13, R11, R6, R13, 0x96, !PT ;  /* 0x000000060b0d7212 */ /* 0x000fe200078e960d */
[----:B------:R-:W-:-:S04]  /*0560*/  IMAD.WIDE.U32 R6, R7, -0x2daee0ad, RZ ;  /* 0xd2511f5307067825 */ /* 0x000fc800078e00ff */
[----:B------:R-:W-:Y:S02]  /*0570*/  VIADD R11, R5, 0x646e171e ;  /* 0x646e171e050b7836 */ /* 0x000fe40000000000 */
[----:B------:R-:W-:-:S03]  /*0580*/  IMAD.WIDE.U32 R12, R13, -0x326172a9, RZ ;  /* 0xcd9e8d570d0c7825 */ /* 0x000fc600078e00ff */
[----:B------:R-:W-:Y:S01]  /*0590*/  LOP3.LUT R11, R7, R10, R11, 0x96, !PT ;  /* 0x0000000a070b7212 */ /* 0x000fe200078e960b */
[----:B------:R-:W-:Y:S01]  /*05a0*/  VIADD R7, R4, 0x5384540f ;  /* 0x5384540f04077836 */ /* 0x000fe20000000000 */
[----:B------:R-:W-:Y:S02]  /*05b0*/  LOP3.LUT R10, R13, R8, R9, 0x96, !PT ;  /* 0x000000080d0a7212 */ /* 0x000fe400078e9609 */
[----:B------:R-:W-:Y:S01]  /*05c0*/  IADD3 R13, PT, PT, R5, 0x1fd5c5a3, RZ ;  /* 0x1fd5c5a3050d7810 */ /* 0x000fe20007ffe0ff */
        /* <DEDUP_REMOVED lines=14> */
[----:B------:R-:W-:-:S03]  /*06b0*/  LOP3.LUT R4, R11, R12, R7, 0x96, !PT ;  /* 0x0000000c0b047212 */ /* 0x000fc600078e9607 */
[----:B------:R-:W-:Y:S01]  /*06c0*/  IMAD.MOV.U32 R5, RZ, RZ, R10 ;  /* 0x000000ffff057224 */ /* 0x000fe200078e000a */
[----:B------:R-:W-:Y:S02]  /*06d0*/  LOP3.LUT R6, R9, R6, R13, 0x96, !PT ;  /* 0x0000000609067212 */ /* 0x000fe400078e960d */
[----:B------:R-:W-:Y:S01]  /*06e0*/  MOV R7, R8 ;  /* 0x0000000800077202 */ /* 0x000fe20000000f00 */
[----:B------:R-:W-:-:S04]  /*06f0*/  IMAD.MOV.U32 R8, RZ, RZ, RZ ;  /* 0x000000ffff087224 */ /* 0x000fc800078e00ff */
[----:B------:R0:W-:Y:S03]  /*0700*/  STG.E.128 desc[UR4][R2.64+0x10], R4 ;  /* 0x0000100402007986 */ /* 0x0001e6000c101d04 */
.L_x_73:
[C---:B0-----:R-:W-:Y:S02]  /*0710*/  IADD3 R7, PT, PT, R8.reuse, 0x1, RZ ;  /* 0x0000000108077810 */ /* 0x041fe40007ffe0ff */
[----:B------:R-:W-:-:S03]  /*0720*/  ISETP.NE.AND P0, PT, R8, 0x1, PT ;  /* 0x000000010800780c */ /* 0x000fc60003f05270 */
[----:B------:R0:W-:Y:S10]  /*0730*/  STG.E desc[UR4][R2.64+0x28], R7 ;  /* 0x0000280702007986 */ /* 0x0001f4000c101904 */
[----:B------:R-:W-:Y:S05]  /*0740*/  @!P0 BRA `(.L_x_76) ;  /* 0x0000000000308947 */ /* 0x000fea0003800000 */
[----:B------:R-:W-:-:S05]  /*0750*/  IMAD.MOV.U32 R5, RZ, RZ, -0x2 ;  /* 0xfffffffeff057424 */ /* 0x000fca00078e00ff */
[----:B------:R-:W-:-:S04]  /*0760*/  VIADDMNMX.U32 R8, R8, R5, 0x2, PT ;  /* 0x0000000208087446 */ /* 0x000fc80003800005 */
[----:B------:R-:W-:-:S04]  /*0770*/  SHF.L.U32 R8, R8, 0x2, RZ ;  /* 0x0000000208087819 */ /* 0x000fc800000006ff */
[----:B------:R-:W0:Y:S02]  /*0780*/  LDC R4, c[0x2][R8+0xc] ;  /* 0x0080030008047b82 */ /* 0x000e240000000800 */
[----:B0-----:R-:W-:-:S04]  /*0790*/  SHF.R.S32.HI R5, RZ, 0x1f, R4 ;  /* 0x0000001fff057819 */ /* 0x001fc80000011404 */
.L_x_99:
[----:B------:R-:W-:Y:S05]  /*07a0*/  BRX R4 -0x7b0                                                                             (*"BRANCH_TARGETS .L_x_100,.L_x_101,.L_x_102"*) ;  /* 0xfffffff804147949 */ /* 0x000fea000383ffff */
.L_x_102:
[----:B------:R0:W5:Y:S01]  /*07b0*/  LDG.E R4, desc[UR4][R2.64+0x10] ;  /* 0x0000100402047981 */ /* 0x000162000c1e1900 */
[----:B------:R-:W-:Y:S05]  /*07c0*/  BRA `(.L_x_77) ;  /* 0x0000000000147947 */ /* 0x000fea0003800000 */
.L_x_100:
[----:B------:R0:W5:Y:S01]  /*07d0*/  LDG.E R4, desc[UR4][R2.64+0x18] ;  /* 0x0000180402047981 */ /* 0x000162000c1e1900 */
[----:B------:R-:W-:Y:S05]  /*07e0*/  BRA `(.L_x_77) ;  /* 0x00000000000c7947 */ /* 0x000fea0003800000 */
.L_x_101:
[----:B------:R0:W5:Y:S01]  /*07f0*/  LDG.E R4, desc[UR4][R2.64+0x1c] ;  /* 0x00001c0402047981 */ /* 0x000162000c1e1900 */
[----:B------:R-:W-:Y:S05]  /*0800*/  BRA `(.L_x_77) ;  /* 0x0000000000047947 */ /* 0x000fea0003800000 */
.L_x_76:
[----:B------:R0:W5:Y:S02]  /*0810*/  LDG.E R4, desc[UR4][R2.64+0x14] ;  /* 0x0000140402047981 */ /* 0x000164000c1e1900 */
.L_x_77:
[----:B------:R-:W-:-:S13]  /*0820*/  ISETP.NE.AND P0, PT, R7, 0x4, PT ;  /* 0x000000040700780c */ /* 0x000fda0003f05270 */
[----:B------:R-:W-:Y:S05]  /*0830*/  @P0 BRA `(.L_x_78) ;  /* 0x0000000400580947 */ /* 0x000fea0003800000 */
[----:B------:R-:W2:Y:S02]  /*0840*/  LDG.E R5, desc[UR4][R2.64] ;  /* 0x0000000402057981 */ /* 0x000ea4000c1e1900 */
[----:B--2---:R-:W-:-:S05]  /*0850*/  VIADD R9, R5, 0x1 ;  /* 0x0000000105097836 */ /* 0x004fca0000000000 */
[----:B------:R2:W-:Y:S01]  /*0860*/  STG.E desc[UR4][R2.64], R9 ;  /* 0x0000000902007986 */ /* 0x0005e2000c101904 */
[----:B------:R-:W-:-:S13]  /*0870*/  ISETP.NE.AND P0, PT, R9, RZ, PT ;  /* 0x000000ff0900720c */ /* 0x000fda0003f05270 */
[----:B--2---:R-:W-:Y:S05]  /*0880*/  @!P0 BRA `(.L_x_79) ;  /* 0x0000000000088947 */ /* 0x004fea0003800000 */
[----:B------:R2:W5:Y:S01]  /*0890*/  LDG.E R11, desc[UR4][R2.64+0x4] ;  /* 0x00000404020b7981 */ /* 0x000562000c1e1900 */
[----:B------:R-:W-:Y:S05]  /*08a0*/  BRA `(.L_x_80) ;  /* 0x0000000000347947 */ /* 0x000fea0003800000 */
.L_x_79:
[----:B------:R-:W2:Y:S02]  /*08b0*/  LDG.E R11, desc[UR4][R2.64+0x4] ;  /* 0x00000404020b7981 */ /* 0x000ea4000c1e1900 */
[----:B--2---:R-:W-:-:S04]  /*08c0*/  IADD3 R11, PT, PT, R11, 0x1, RZ ;  /* 0x000000010b0b7810 */ /* 0x004fc80007ffe0ff */
[----:B------:R-:W-:Y:S01]  /*08d0*/  ISETP.NE.AND P0, PT, R11, RZ, PT ;  /* 0x000000ff0b00720c */ /* 0x000fe20003f05270 */
[----:B------:R2:W-:-:S12]  /*08e0*/  STG.E desc[UR4][R2.64+0x4], R11 ;  /* 0x0000040b02007986 */ /* 0x0005d8000c101904 */
[----:B--2---:R-:W-:Y:S05]  /*08f0*/  @P0 BRA `(.L_x_80) ;  /* 0x0000000000200947 */ /* 0x004fea0003800000 */
[----:B------:R-:W0:Y:S02]  /*0900*/  LDG.E R6, desc[UR4][R2.64+0x8] ;  /* 0x0000080402067981 */ /* 0x000e24000c1e1900 */
[----:B0-----:R-:W-:-:S05]  /*0910*/  VIADD R7, R6, 0x1 ;  /* 0x0000000106077836 */ /* 0x001fca0000000000 */
[----:B------:R-:W-:-:S13]  /*0920*/  ISETP.NE.AND P0, PT, R7, RZ, PT ;  /* 0x000000ff0700720c */ /* 0x000fda0003f05270 */
[----:B------:R-:W2:Y:S01]  /*0930*/  @!P0 LDG.E R6, desc[UR4][R2.64+0xc] ;  /* 0x00000c0402068981 */ /* 0x000ea2000c1e1900 */
[----:B------:R-:W-:-:S03]  /*0940*/  IMAD.MOV.U32 R11, RZ, RZ, RZ ;  /* 0x000000ffff0b7224 */ /* 0x000fc600078e00ff */
[----:B------:R0:W-:Y:S01]  /*0950*/  STG.E desc[UR4][R2.64+0x8], R7 ;  /* 0x0000080702007986 */ /* 0x0001e2000c101904 */
[----:B--2---:R-:W-:-:S05]  /*0960*/  @!P0 IADD3 R13, PT, PT, R6, 0x1, RZ ;  /* 0x00000001060d8810 */ /* 0x004fca0007ffe0ff */
[----:B------:R0:W-:Y:S02]  /*0970*/  @!P0 STG.E desc[UR4][R2.64+0xc], R13 ;  /* 0x00000c0d02008986 */ /* 0x0001e4000c101904 */
.L_x_80:
[----:B0-----:R-:W3:Y:S04]  /*0980*/  LDG.E.64 R12, desc[UR4][R2.64+0x8] ;  /* 0x00000804020c7981 */ /* 0x001ee8000c1e1b00 */
[----:B------:R-:W4:Y:S01]  /*0990*/  LDG.E.64 R6, desc[UR4][R2.64+0x20] ;  /* 0x0000200402067981 */ /* 0x000f22000c1e1b00 */
[----:B------:R-:W-:-:S04]  /*09a0*/  IMAD.HI.U32 R10, R9, -0x2daee0ad, RZ ;  /* 0xd2511f53090a7827 */ /* 0x000fc800078e00ff */
[----:B------:R-:W-:Y:S01]  /*09b0*/  HFMA2 R14, -RZ, RZ, -50.53125, 0.007152557373046875 ;  /* 0xd2511f53ff0e7431 */ /* 0x000fe200000001ff */
[----:B------:R0:W-:Y:S04]  /*09c0*/  STG.E desc[UR4][R2.64+0x28], RZ ;  /* 0x000028ff02007986 */ /* 0x0001e8000c101904 */
[----:B------:R-:W-:Y:S02]  /*09d0*/  IMAD R5, R5, R14, -0x2daee0ad ;  /* 0xd2511f5305057424 */ /* 0x000fe400078e020e */
[----:B---3--:R-:W-:Y:S01]  /*09e0*/  IMAD.WIDE.U32 R8, R12, -0x326172a9, RZ ;  /* 0xcd9e8d570c087825 */ /* 0x008fe200078e00ff */
[----:B----4-:R-:W-:-:S04]  /*09f0*/  LOP3.LUT R10, R7, R13, R10, 0x96, !PT ;  /* 0x0000000d070a7212 */ /* 0x010fc800078e960a */
[C---:B-----5:R-:W-:Y:S01]  /*0a00*/  LOP3.LUT R12, R6.reuse, R9, R11, 0x96, !PT ;  /* 0x00000009060c7212 */ /* 0x060fe200078e960b */
[----:B------:R-:W-:Y:S01]  /*0a10*/  VIADD R9, R6, 0x9e3779b9 ;  /* 0x9e3779b906097836 */ /* 0x000fe20000000000 */
[----:B------:R-:W-:Y:S01]  /*0a20*/  IADD3 R14, PT, PT, R7, -0x4498517b, RZ ;  /* 0xbb67ae85070e7810 */ /* 0x000fe20007ffe0ff */
        /* <DEDUP_REMOVED lines=11> */
[----:B------:R-:W-:-:S04]  /*0ae0*/  IMAD.WIDE.U32 R10, R11, -0x326172a9, RZ ;  /* 0xcd9e8d570b0a7825 */ /* 0x000fc800078e00ff */
[----:B------:R-:W-:Y:S01]  /*0af0*/  IMAD.WIDE.U32 R12, R5, -0x2daee0ad, RZ ;  /* 0xd2511f53050c7825 */ /* 0x000fe200078e00ff */
[----:B------:R-:W-:Y:S02]  /*0b00*/  IADD3 R5, PT, PT, R7, 0x32370b8f, RZ ;  /* 0x32370b8f07057810 */ /* 0x000fe40007ffe0ff */
[----:B------:R-:W-:Y:S01]  /*0b10*/  LOP3.LUT R9, R11, R14, R9, 0x96, !PT ;  /* 0x0000000e0b097212 */ /* 0x000fe200078e9609 */
[----:B------:R-:W-:Y:S01]  /*0b20*/  VIADD R11, R7, 0xed9eba14 ;  /* 0xed9eba14070b7836 */ /* 0x000fe20000000000 */
[----:B------:R-:W-:-:S03]  /*0b30*/  LOP3.LUT R5, R13, R8, R5, 0x96, !PT ;  /* 0x000000080d057212 */ /* 0x000fc600078e9605 */
[----:B------:R-:W-:-:S04]  /*0b40*/  IMAD.WIDE.U32 R8, R9, -0x2daee0ad, RZ ;  /* 0xd2511f5309087825 */ /* 0x000fc800078e00ff */
[----:B------:R-:W-:Y:S01]  /*0b50*/  IMAD.WIDE.U32 R14, R5, -0x326172a9, RZ ;  /* 0xcd9e8d57050e7825 */ /* 0x000fe200078e00ff */
[C---:B------:R-:W-:Y:S02]  /*0b60*/  IADD3 R5, PT, PT, R6.reuse, 0x78dde6e4, RZ ;  /* 0x78dde6e406057810 */ /* 0x040fe40007ffe0ff */
[----:B------:R-:W-:Y:S01]  /*0b70*/  LOP3.LUT R11, R9, R12, R11, 0x96, !PT ;  /* 0x0000000c090b7212 */ /* 0x000fe200078e960b */
[----:B------:R-:W-:Y:S01]  /*0b80*/  VIADD R9, R6, 0x1715609d ;  /* 0x1715609d06097836 */ /* 0x000fe20000000000 */
[----:B------:R-:W-:-:S03]  /*0b90*/  LOP3.LUT R5, R15, R10, R5, 0x96, !PT ;  /* 0x0000000a0f057212 */ /* 0x000fc600078e9605 */
[----:B------:R-:W-:-:S04]  /*0ba0*/  IMAD.WIDE.U32 R10, R11, -0x326172a9, RZ ;  /* 0xcd9e8d570b0a7825 */ /* 0x000fc800078e00ff */
[----:B------:R-:W-:Y:S01]  /*0bb0*/  IMAD.WIDE.U32 R12, R5, -0x2daee0ad, RZ ;  /* 0xd2511f53050c7825 */ /* 0x000fe200078e00ff */
[----:B------:R-:W-:Y:S02]  /*0bc0*/  IADD3 R5, PT, PT, R7, -0x56f99767, RZ ;  /* 0xa906689907057810 */ /* 0x000fe40007ffe0ff */
[----:B------:R-:W-:Y:S01]  /*0bd0*/  LOP3.LUT R9, R11, R14, R9, 0x96, !PT ;  /* 0x0000000e0b097212 */ /* 0x000fe200078e9609 */
[----:B------:R-:W-:Y:S01]  /*0be0*/  VIADD R11, R7, 0x646e171e ;  /* 0x646e171e070b7836 */ /* 0x000fe20000000000 */
[----:B------:R-:W-:-:S03]  /*0bf0*/  LOP3.LUT R5, R13, R8, R5, 0x96, !PT ;  /* 0x000000080d057212 */ /* 0x000fc600078e9605 */
[----:B------:R-:W-:-:S04]  /*0c00*/  IMAD.WIDE.U32 R8, R9, -0x2daee0ad, RZ ;  /* 0xd2511f5309087825 */ /* 0x000fc800078e00ff */
[----:B------:R-:W-:Y:S01]  /*0c10*/  IMAD.WIDE.U32 R14, R5, -0x326172a9, RZ ;  /* 0xcd9e8d57050e7825 */ /* 0x000fe200078e00ff */
[C---:B------:R-:W-:Y:S02]  /*0c20*/  IADD3 R5, PT, PT, R6.reuse, -0x4ab325aa, RZ ;  /* 0xb54cda5606057810 */ /* 0x040fe40007ffe0ff */
[----:B------:R-:W-:Y:S01]  /*0c30*/  LOP3.LUT R11, R9, R12, R11, 0x96, !PT ;  /* 0x0000000c090b7212 */ /* 0x000fe200078e960b */
[----:B------:R-:W-:Y:S01]  /*0c40*/  VIADD R9, R6, 0x5384540f ;  /* 0x5384540f06097836 */ /* 0x000fe20000000000 */
[----:B------:R-:W-:-:S03]  /*0c50*/  LOP3.LUT R5, R15, R10, R5, 0x96, !PT ;  /* 0x0000000a0f057212 */ /* 0x000fc600078e9605 */
[----:B------:R-:W-:-:S04]  /*0c60*/  IMAD.WIDE.U32 R10, R11, -0x326172a9, RZ ;  /* 0xcd9e8d570b0a7825 */ /* 0x000fc800078e00ff */
[----:B------:R-:W-:Y:S01]  /*0c70*/  IMAD.WIDE.U32 R12, R5, -0x2daee0ad, RZ ;  /* 0xd2511f53050c7825 */ /* 0x000fe200078e00ff */
[----:B------:R-:W-:Y:S02]  /*0c80*/  IADD3 R5, PT, PT, R7, 0x1fd5c5a3, RZ ;  /* 0x1fd5c5a307057810 */ /* 0x000fe40007ffe0ff */
[----:B------:R-:W-:Y:S01]  /*0c90*/  LOP3.LUT R14, R11, R14, R9, 0x96, !PT ;  /* 0x0000000e0b0e7212 */ /* 0x000fe200078e9609 */
[----:B------:R-:W-:Y:S01]  /*0ca0*/  VIADD R11, R7, 0xdb3d7428 ;  /* 0xdb3d7428070b7836 */ /* 0x000fe20000000000 */
[----:B------:R-:W-:Y:S02]  /*0cb0*/  LOP3.LUT R8, R13, R8, R5, 0x96, !PT ;  /* 0x000000080d087212 */ /* 0x000fe400078e9605 */
[----:B------:R-:W-:Y:S01]  /*0cc0*/  IADD3 R5, PT, PT, R6, -0xe443238, RZ ;  /* 0xf1bbcdc806057810 */ /* 0x000fe20007ffe0ff */
[----:B------:R-:W-:Y:S01]  /*0cd0*/  IMAD.WIDE.U32 R14, R14, -0x2daee0ad, RZ ;  /* 0xd2511f530e0e7825 */ /* 0x000fe200078e00ff */
[----:B------:R-:W-:-:S03]  /*0ce0*/  IADD3 R7, PT, PT, R7, -0x695add53, RZ ;  /* 0x96a522ad07077810 */ /* 0x000fc60007ffe0ff */
[----:B------:R-:W-:Y:S01]  /*0cf0*/  IMAD.WIDE.U32 R8, R8, -0x326172a9, RZ ;  /* 0xcd9e8d5708087825 */ /* 0x000fe200078e00ff */
[----:B------:R-:W-:-:S04]  /*0d00*/  LOP3.LUT R11, R15, R12, R11, 0x96, !PT ;  /* 0x0000000c0f0b7212 */ /* 0x000fc800078e960b */
[----:B------:R-:W-:Y:S01]  /*0d10*/  LOP3.LUT R5, R9, R10, R5, 0x96, !PT ;  /* 0x0000000a09057212 */ /* 0x000fe200078e9605 */
[----:B------:R-:W-:-:S04]  /*0d20*/  IMAD.WIDE.U32 R10, R11, -0x326172a9, RZ ;  /* 0xcd9e8d570b0a7825 */ /* 0x000fc800078e00ff */
[----:B------:R-:W-:Y:S02]  /*0d30*/  VIADD R9, R6, 0x8ff34781 ;  /* 0x8ff3478106097836 */ /* 0x000fe40000000000 */
[----:B------:R-:W-:-:S03]  /*0d40*/  IMAD.WIDE.U32 R12, R5, -0x2daee0ad, RZ ;  /* 0xd2511f53050c7825 */ /* 0x000fc600078e00ff */
[----:B------:R-:W-:Y:S01]  /*0d50*/  LOP3.LUT R8, R11, R8, R9, 0x96, !PT ;  /* 0x000000080b087212 */ /* 0x000fe200078e9609 */
[----:B------:R-:W-:Y:S01]  /*0d60*/  IMAD.MOV.U32 R9, RZ, RZ, R10 ;  /* 0x000000ffff097224 */ /* 0x000fe200078e000a */
[----:B------:R-:W-:Y:S02]  /*0d70*/  LOP3.LUT R10, R13, R14, R7, 0x96, !PT ;  /* 0x0000000e0d0a7212 */ /* 0x000fe400078e9607 */
[----:B------:R-:W-:-:S05]  /*0d80*/  MOV R11, R12 ;  /* 0x0000000c000b7202 */ /* 0x000fca0000000f00 */
[----:B------:R0:W-:Y:S02]  /*0d90*/  STG.E.128 desc[UR4][R2.64+0x10], R8 ;  /* 0x0000100802007986 */ /* 0x0001e4000c101d04 */
.L_x_78:
[----:B-----5:R-:W-:Y:S01]  /*0da0*/  I2FP.F32.U32 R0, R0 ;  /* 0x0000000000007245 */ /* 0x020fe20000201000 */
[----:B------:R-:W-:Y:S01]  /*0db0*/  IMAD.MOV.U32 R5, RZ, RZ, 0x2f800000 ;  /* 0x2f800000ff057424 */ /* 0x000fe200078e00ff */
[----:B------:R-:W-:Y:S01]  /*0dc0*/  I2FP.F32.U32 R4, R4 ;  /* 0x0000000400047245 */ /* 0x000fe20000201000 */
[----:B0-----:R-:W-:Y:S02]  /*0dd0*/  IMAD.MOV.U32 R9, RZ, RZ, 0x3e055027 ;  /* 0x3e055027ff097424 */ /* 0x001fe400078e00ff */
[----:B------:R-:W-:-:S05]  /*0de0*/  FFMA R0, R0, R5, 1.1641532182693481445e-10 ;  /* 0x2f00000000007423 */ /* 0x000fca0000000005 */
[----:B------:R-:W-:-:S13]  /*0df0*/  FSETP.GEU.AND P0, PT, R0, 1.175494350822287508e-38, PT ;  /* 0x008000000000780b */ /* 0x000fda0003f0e000 */
[----:B------:R-:W-:-:S05]  /*0e00*/  @!P0 FMUL R0, R0, 8388608 ;  /* 0x4b00000000008820 */ /* 0x000fca0000400000 */
[----:B------:R-:W-:-:S04]  /*0e10*/  IADD3 R5, PT, PT, R0, -0x3f2aaaab, RZ ;  /* 0xc0d5555500057810 */ /* 0x000fc80007ffe0ff */
[----:B------:R-:W-:-:S04]  /*0e20*/  LOP3.LUT R7, R5, 0xff800000, RZ, 0xc0, !PT ;  /* 0xff80000005077812 */ /* 0x000fc800078ec0ff */
[-C--:B------:R-:W-:Y:S02]  /*0e30*/  IADD3 R5, PT, PT, R0, -R7.reuse, RZ ;  /* 0x8000000700057210 */ /* 0x080fe40007ffe0ff */
[----:B------:R-:W-:Y:S02]  /*0e40*/  I2FP.F32.S32 R6, R7 ;  /* 0x0000000700067245 */ /* 0x000fe40000201400 */
[----:B------:R-:W-:Y:S01]  /*0e50*/  MOV R7, 0x7f800000 ;  /* 0x7f80000000077802 */ /* 0x000fe20000000f00 */
[----:B------:R-:W-:-:S04]  /*0e60*/  FADD R8, R5, -1 ;  /* 0xbf80000005087421 */ /* 0x000fc80000000000 */
[----:B------:R-:W-:-:S04]  /*0e70*/  FFMA R5, R8, -R9, 0.14084610342979431152 ;  /* 0x3e1039f608057423 */ /* 0x000fc80000000809 */
[----:B------:R-:W-:-:S04]  /*0e80*/  FFMA R5, R8, R5, -0.12148627638816833496 ;  /* 0xbdf8cdcc08057423 */ /* 0x000fc80000000005 */
[----:B------:R-:W-:-:S04]  /*0e90*/  FFMA R5, R8, R5, 0.13980610668659210205 ;  /* 0x3e0f295508057423 */ /* 0x000fc80000000005 */
[----:B------:R-:W-:-:S04]  /*0ea0*/  FFMA R5, R8, R5, -0.16684235632419586182 ;  /* 0xbe2ad8b908057423 */ /* 0x000fc80000000005 */
[----:B------:R-:W-:-:S04]  /*0eb0*/  FFMA R5, R8, R5, 0.20012299716472625732 ;  /* 0x3e4ced0b08057423 */ /* 0x000fc80000000005 */
[----:B------:R-:W-:-:S04]  /*0ec0*/  FFMA R5, R8, R5, -0.24999669194221496582 ;  /* 0xbe7fff2208057423 */ /* 0x000fc80000000005 */
[----:B------:R-:W-:-:S04]  /*0ed0*/  FFMA R5, R8, R5, 0.33333182334899902344 ;  /* 0x3eaaaa7808057423 */ /* 0x000fc80000000005 */
[----:B------:R-:W-:Y:S01]  /*0ee0*/  FFMA R9, R8, R5, -0.5 ;  /* 0xbf00000008097423 */ /* 0x000fe20000000005 */
[----:B------:R-:W-:Y:S02]  /*0ef0*/  FSEL R5, RZ, -23, P0 ;  /* 0xc1b80000ff057808 */ /* 0x000fe40000000000 */
[----:B------:R-:W-:Y:S01]  /*0f00*/  ISETP.GT.U32.AND P0, PT, R0, 0x7f7fffff, PT ;  /* 0x7f7fffff0000780c */ /* 0x000fe20003f04070 */
[----:B------:R-:W-:Y:S02]  /*0f10*/  FMUL R9, R8, R9 ;  /* 0x0000000908097220 */ /* 0x000fe40000400000 */
[----:B------:R-:W-:Y:S02]  /*0f20*/  FFMA R5, R6, 1.1920928955078125e-07, R5 ;  /* 0x3400000006057823 */ /* 0x000fe40000000005 */
[----:B------:R-:W-:-:S04]  /*0f30*/  FFMA R8, R8, R9, R8 ;  /* 0x0000000908087223 */ /* 0x000fc80000000008 */
[----:B------:R-:W-:-:S04]  /*0f40*/  FFMA R5, R5, 0.69314718246459960938, R8 ;  /* 0x3f31721805057823 */ /* 0x000fc80000000008 */
[C---:B------:R-:W-:Y:S01]  /*0f50*/  @P0 FFMA R5, R0.reuse, R7, +INF ;  /* 0x7f80000000050423 */ /* 0x040fe20000000007 */
[----:B------:R-:W-:-:S03]  /*0f60*/  FSETP.NEU.AND P0, PT, R0, RZ, PT ;  /* 0x000000ff0000720b */ /* 0x000fc60003f0d000 */
[----:B------:R-:W-:-:S05]  /*0f70*/  FMUL R5, R5, -2 ;  /* 0xc000000005057820 */ /* 0x000fca0000400000 */
[----:B------:R-:W-:Y:S01]  /*0f80*/  FSEL R7, R5, +INF , P0 ;  /* 0x7f80000005077808 */ /* 0x000fe20000000000 */
[----:B------:R-:W-:-:S03]  /*0f90*/  IMAD.MOV.U32 R5, RZ, RZ, 0x30c90fdb ;  /* 0x30c90fdbff057424 */ /* 0x000fc600078e00ff */
[----:B------:R-:W-:Y:S01]  /*0fa0*/  IADD3 R0, PT, PT, R7, -0xd000000, RZ ;  /* 0xf300000007007810 */ /* 0x000fe20007ffe0ff */
[----:B------:R0:W0:Y:S01]  /*0fb0*/  MUFU.RSQ R6, R7 ;  /* 0x0000000700067308 */ /* 0x0000220000001400 */
[----:B------:R-:W-:Y:S02]  /*0fc0*/  FFMA R8, R4, R5, 7.314590599882819788e-10 ;  /* 0x30490fdb04087423 */ /* 0x000fe40000000005 */
[----:B------:R-:W-:-:S13]  /*0fd0*/  ISETP.GT.U32.AND P0, PT, R0, 0x727fffff, PT ;  /* 0x727fffff0000780c */ /* 0x000fda0003f04070 */
[----:B------:R-:W-:Y:S05]  /*0fe0*/  @!P0 BRA `(.L_x_81) ;  /* 0x00000000000c8947 */ /* 0x000fea0003800000 */
[----:B0-----:R-:W-:-:S07]  /*0ff0*/  MOV R6, 0x1010 ;  /* 0x0000101000067802 */ /* 0x001fce0000000f00 */
[----:B-1234-:R-:W-:Y:S05]  /*1000*/  CALL.REL.NOINC `($__internal_4_$__cuda_sm20_sqrt_rn_f32_slowpath) ;  /* 0x00000000004c7944 */ /* 0x01efea0003c00000 */
[----:B------:R-:W-:Y:S05]  /*1010*/  BRA `(.L_x_82) ;  /* 0x0000000000107947 */ /* 0x000fea0003800000 */
.L_x_81:
[----:B0-----:R-:W-:Y:S01]  /*1020*/  FMUL.FTZ R0, R7, R6 ;  /* 0x0000000607007220 */ /* 0x001fe20000410000 */
[----:B------:R-:W-:-:S03]  /*1030*/  FMUL.FTZ R4, R6, 0.5 ;  /* 0x3f00000006047820 */ /* 0x000fc60000410000 */
[----:B------:R-:W-:-:S04]  /*1040*/  FFMA R5, -R0, R0, R7 ;  /* 0x0000000000057223 */ /* 0x000fc80000000107 */
[----:B------:R-:W-:-:S07]  /*1050*/  FFMA R0, R5, R4, R0 ;  /* 0x0000000405007223 */ /* 0x000fce0000000000 */
.L_x_82:
[----:B------:R-:W-:Y:S01]  /*1060*/  FMUL.RZ R4, R8, 0.15915493667125701904 ;  /* 0x3e22f98308047820 */ /* 0x000fe2000040c000 */
[----:B------:R-:W-:-:S03]  /*1070*/  HFMA2 R9, -RZ, RZ, 0, 5.9604644775390625e-08 ;  /* 0x00000001ff097431 */ /* 0x000fc600000001ff */
[----:B------:R-:W0:Y:S02]  /*1080*/  MUFU.COS R5, R4 ;  /* 0x0000000400057308 */ /* 0x000e240000000000 */
[----:B------:R0:W-:Y:S02]  /*1090*/  STG.E desc[UR4][R2.64+0x2c], R9 ;  /* 0x00002c0902007986 */ /* 0x0001e4000c101904 */
[----:B0-----:R-:W-:-:S04]  /*10a0*/  FMUL R7, R5, R0 ;  /* 0x0000000005077220 */ /* 0x001fc80000400000 */
[----:B------:R-:W0:Y:S01]  /*10b0*/  MUFU.SIN R5, R4 ;  /* 0x0000000400057308 */ /* 0x000e220000000400 */
[----:B------:R0:W-:Y:S02]  /*10c0*/  STG.E desc[UR4][R2.64+0x34], R7 ;  /* 0x0000340702007986 */ /* 0x0001e4000c101904 */
[----:B0-----:R-:W-:Y:S01]  /*10d0*/  FMUL R5, R5, R0 ;  /* 0x0000000005057220 */ /* 0x001fe20000400000 */
[----:B------:R-:W-:Y:S06]  /*10e0*/  BRA `(.L_x_83) ;  /* 0x0000000000087947 */ /* 0x000fec0003800000 */
.L_x_70:
[----:B------:R0:W5:Y:S04]  /*10f0*/  LDG.E R5, desc[UR4][R2.64+0x34] ;  /* 0x0000340402057981 */ /* 0x000168000c1e1900 */
[----:B------:R0:W-:Y:S02]  /*1100*/  STG.E desc[UR4][R2.64+0x2c], RZ ;  /* 0x00002cff02007986 */ /* 0x0001e4000c101904 */
.L_x_83:
[----:B01234-:R-:W0:Y:S02]  /*1110*/  LDC.64 R2, c[0x0][0x388] ;  /* 0x0000e200ff027b82 */ /* 0x01fe240000000a00 */
[----:B0----5:R-:W-:Y:S01]  /*1120*/  STG.E desc[UR4][R2.64], R5 ;  /* 0x0000000502007986 */ /* 0x021fe2000c101904 */
[----:B------:R-:W-:Y:S05]  /*1130*/  EXIT ;  /* 0x000000000000794d */ /* 0x000fea0003800000 */
        .weak           $__internal_4_$__cuda_sm20_sqrt_rn_f32_slowpath
        .type           $__internal_4_$__cuda_sm20_sqrt_rn_f32_slowpath,@function
        .size           $__internal_4_$__cuda_sm20_sqrt_rn_f32_slowpath,(.L_x_107 - $__internal_4_$__cuda_sm20_sqrt_rn_f32_slowpath)
$__internal_4_$__cuda_sm20_sqrt_rn_f32_slowpath:
[----:B------:R-:W-:-:S13]  /*1140*/  LOP3.LUT P0, RZ, R7, 0x7fffffff, RZ, 0xc0, !PT ;  /* 0x7fffffff07ff7812 */ /* 0x000fda000780c0ff */
[----:B------:R-:W-:Y:S01]  /*1150*/  @!P0 MOV R4, R7 ;  /* 0x0000000700048202 */ /* 0x000fe20000000f00 */
[----:B------:R-:W-:Y:S06]  /*1160*/  @!P0 BRA `(.L_x_84) ;  /* 0x0000000000488947 */ /* 0x000fec0003800000 */
[----:B------:R-:W-:Y:S01]  /*1170*/  FSETP.GEU.FTZ.AND P0, PT, R7, RZ, PT ;  /* 0x000000ff0700720b */ /* 0x000fe20003f1e000 */
[----:B------:R-:W-:-:S12]  /*1180*/  IMAD.MOV.U32 R0, RZ, RZ, R7 ;  /* 0x000000ffff007224 */ /* 0x000fd800078e0007 */
[----:B------:R-:W-:Y:S01]  /*1190*/  @!P0 MOV R4, 0x7fffffff ;  /* 0x7fffffff00048802 */ /* 0x000fe20000000f00 */
[----:B------:R-:W-:Y:S06]  /*11a0*/  @!P0 BRA `(.L_x_84) ;  /* 0x0000000000388947 */ /* 0x000fec0003800000 */
[----:B------:R-:W-:-:S13]  /*11b0*/  FSETP.GTU.FTZ.AND P0, PT, |R0|, +INF , PT ;  /* 0x7f8000000000780b */ /* 0x000fda0003f1c200 */
[----:B------:R-:W-:Y:S01]  /*11c0*/  @P0 FADD.FTZ R4, R0, 1 ;  /* 0x3f80000000040421 */ /* 0x000fe20000010000 */
[----:B------:R-:W-:Y:S06]  /*11d0*/  @P0 BRA `(.L_x_84) ;  /* 0x00000000002c0947 */ /* 0x000fec0003800000 */
[----:B------:R-:W-:-:S13]  /*11e0*/  FSETP.NEU.FTZ.AND P0, PT, |R0|, +INF , PT ;  /* 0x7f8000000000780b */ /* 0x000fda0003f1d200 */
[----:B------:R-:W-:Y:S01]  /*11f0*/  @!P0 MOV R4, R0 ;  /* 0x0000000000048202 */ /* 0x000fe20000000f00 */
[----:B------:R-:W-:Y:S06]  /*1200*/  @!P0 BRA `(.L_x_84) ;  /* 0x0000000000208947 */ /* 0x000fec0003800000 */
[----:B------:R-:W-:-:S04]  /*1210*/  FFMA R0, R0, 1.84467440737095516160e+19, RZ ;  /* 0x5f80000000007823 */ /* 0x000fc800000000ff */
[----:B------:R-:W0:Y:S02]  /*1220*/  MUFU.RSQ R5, R0 ;  /* 0x0000000000057308 */ /* 0x000e240000001400 */
[----:B0-----:R-:W-:Y:S01]  /*1230*/  FMUL.FTZ R7, R0, R5 ;  /* 0x0000000500077220 */ /* 0x001fe20000410000 */
[----:B------:R-:W-:-:S03]  /*1240*/  FMUL.FTZ R5, R5, 0.5 ;  /* 0x3f00000005057820 */ /* 0x000fc60000410000 */
[----:B------:R-:W-:-:S04]  /*1250*/  FADD.FTZ R4, -R7, -RZ ;  /* 0x800000ff07047221 */ /* 0x000fc80000010100 */
[----:B------:R-:W-:-:S04]  /*1260*/  FFMA R4, R7, R4, R0 ;  /* 0x0000000407047223 */ /* 0x000fc80000000000 */
[----:B------:R-:W-:-:S04]  /*1270*/  FFMA R4, R4, R5, R7 ;  /* 0x0000000504047223 */ /* 0x000fc80000000007 */
[----:B------:R-:W-:-:S07]  /*1280*/  FMUL.FTZ R4, R4, 2.3283064365386962891e-10 ;  /* 0x2f80000004047820 */ /* 0x000fce0000410000 */
.L_x_84:
[----:B------:R-:W-:Y:S02]  /*1290*/  HFMA2 R5, -RZ, RZ, 0, 0 ;  /* 0x00000000ff057431 */ /* 0x000fe400000001ff */
[----:B------:R-:W-:Y:S01]  /*12a0*/  IMAD.MOV.U32 R0, RZ, RZ, R4 ;  /* 0x000000ffff007224 */ /* 0x000fe200078e0004 */
[----:B------:R-:W-:-:S04]  /*12b0*/  MOV R4, R6 ;  /* 0x0000000600047202 */ /* 0x000fc80000000f00 */
[----:B------:R-:W-:Y:S05]  /*12c0*/  RET.REL.NODEC R4 `(_Z12rdmgeneratorP24curandStatePhilox4_32_10Pfi) ;  /* 0xffffffec044c7950 */ /* 0x000fea0003c3ffff */
.L_x_85:
        /* <DEDUP_REMOVED lines=11> */
.L_x_107:


//--------------------- .text._Z17init_rdmgeneratorP24curandStatePhilox4_32_10m --------------------------
	.section	.text._Z17init_rdmgeneratorP24curandStatePhilox4_32_10m,"ax",@progbits
	.align	128
        .global         _Z17init_rdmgeneratorP24curandStatePhilox4_32_10m
        .type           _Z17init_rdmgeneratorP24curandStatePhilox4_32_10m,@function
        .size           _Z17init_rdmgeneratorP24curandStatePhilox4_32_10m,(.L_x_111 - _Z17init_rdmgeneratorP24curandStatePhilox4_32_10m)
        .other          _Z17init_rdmgeneratorP24curandStatePhilox4_32_10m,@"STO_CUDA_ENTRY STV_DEFAULT"
_Z17init_rdmgeneratorP24curandStatePhilox4_32_10m:
.text._Z17init_rdmgeneratorP24curandStatePhilox4_32_10m:
[----:B------:R-:W-:Y:S01]  /*0000*/  LDC R1, c[0x0][0x37c] ;  /* 0x0000df00ff017b82 */ /* 0x000fe20000000800 */
[----:B------:R-:W0:Y:S07]  /*0010*/  S2R R6, SR_TID.X ;  /* 0x0000000000067919 */ /* 0x000e2e0000002100 */
[----:B------:R-:W0:Y:S08]  /*0020*/  S2UR UR4, SR_CTAID.X ;  /* 0x00000000000479c3 */ /* 0x000e300000002500 */
[----:B------:R-:W0:Y:S08]  /*0030*/  LDC R5, c[0x0][0x360] ;  /* 0x0000d800ff057b82 */ /* 0x000e300000000800 */
[----:B------:R-:W1:Y:S08]  /*0040*/  LDC.64 R2, c[0x0][0x388] ;  /* 0x0000e200ff027b82 */ /* 0x000e700000000a00 */
[----:B------:R-:W2:Y:S01]  /*0050*/  LDC.64 R16, c[0x0][0x380] ;  /* 0x0000e000ff107b82 */ /* 0x000ea20000000a00 */
[----:B0-----:R-:W-:Y:S01]  /*0060*/  IMAD R6, R5, UR4, R6 ;  /* 0x0000000405067c24 */ /* 0x001fe2000f8e0206 */
[----:B------:R-:W0:Y:S03]  /*0070*/  LDCU.64 UR4, c[0x0][0x358] ;  /* 0x00006b00ff0477ac */ /* 0x000e260008000a00 */
[----:B------:R-:W-:Y:S01]  /*0080*/  IMAD.WIDE.U32 R10, R6, -0x326172a9, RZ ;  /* 0xcd9e8d57060a7825 */ /* 0x000fe200078e00ff */
[----:B------:R-:W-:-:S03]  /*0090*/  SHF.R.S32.HI R7, RZ, 0x1f, R6 ;  /* 0x0000001fff077819 */ /* 0x000fc60000011406 */
[----:B-1----:R-:W-:Y:S01]  /*00a0*/  VIADD R9, R3, 0xbb67ae85 ;  /* 0xbb67ae8503097836 */ /* 0x002fe20000000000 */
[----:B------:R-:W-:Y:S02]  /*00b0*/  LOP3.LUT R4, R11, R2, RZ, 0x3c, !PT ;  /* 0x000000020b047212 */ /* 0x000fe400078e3cff */
[----:B------:R-:W-:Y:S02]  /*00c0*/  LOP3.LUT R12, R7, R3, RZ, 0x3c, !PT ;  /* 0x00000003070c7212 */ /* 0x000fe400078e3cff */
[----:B------:R-:W-:Y:S01]  /*00d0*/  IADD3 R11, PT, PT, R2, 0x3c6ef372, RZ ;  /* 0x3c6ef372020b7810 */ /* 0x000fe20007ffe0ff */
[----:B------:R-:W-:-:S04]  /*00e0*/  IMAD.WIDE.U32 R4, R4, -0x2daee0ad, RZ ;  /* 0xd2511f5304047825 */ /* 0x000fc800078e00ff */
[----:B------:R-:W-:Y:S01]  /*00f0*/  IMAD.WIDE.U32 R12, R12, -0x326172a9, RZ ;  /* 0xcd9e8d570c0c7825 */ /* 0x000fe200078e00ff */
[----:B------:R-:W-:-:S03]  /*0100*/  LOP3.LUT R9, R9, R5, RZ, 0x3c, !PT ;  /* 0x0000000509097212 */ /* 0x000fc600078e3cff */
[----:B------:R-:W-:Y:S02]  /*0110*/  VIADD R5, R2, 0x9e3779b9 ;  /* 0x9e3779b902057836 */ /* 0x000fe40000000000 */
[----:B------:R-:W-:-:S03]  /*0120*/  IMAD.WIDE.U32 R8, R9, -0x326172a9, RZ ;  /* 0xcd9e8d5709087825 */ /* 0x000fc600078e00ff */
[----:B------:R-:W-:Y:S01]  /*0130*/  LOP3.LUT R5, R5, R10, R13, 0x96, !PT ;  /* 0x0000000a05057212 */ /* 0x000fe200078e960d */
[----:B--2---:R-:W-:Y:S01]  /*0140*/  IMAD.WIDE R16, R6, 0x40, R16 ;  /* 0x0000004006107825 */ /* 0x004fe200078e0210 */
[----:B------:R-:W-:-:S03]  /*0150*/  LOP3.LUT R11, R9, R12, R11, 0x96, !PT ;  /* 0x0000000c090b7212 */ /* 0x000fc600078e960b */
[----:B------:R-:W-:Y:S01]  /*0160*/  VIADD R9, R3, 0x76cf5d0a ;  /* 0x76cf5d0a03097836 */ /* 0x000fe20000000000 */
[----:B0-----:R-:W-:Y:S01]  /*0170*/  STG.E.64 desc[UR4][R16.64+0x30], RZ ;  /* 0x000030ff10007986 */ /* 0x001fe2000c101b04 */
[----:B------:R-:W-:Y:S01]  /*0180*/  IMAD.WIDE.U32 R12, R5, -0x2daee0ad, RZ ;  /* 0xd2511f53050c7825 */ /* 0x000fe200078e00ff */
[----:B------:R-:W-:Y:S02]  /*0190*/  IADD3 R5, PT, PT, R3, 0x32370b8f, RZ ;  /* 0x32370b8f03057810 */ /* 0x000fe40007ffe0ff */
[----:B------:R-:W-:Y:S01]  /*01a0*/  STG.E.64 desc[UR4][R16.64+0x38], RZ ;  /* 0x000038ff10007986 */ /* 0x000fe2000c101b04 */
[----:B------:R-:W-:Y:S01]  /*01b0*/  IMAD.WIDE.U32 R10, R11, -0x2daee0ad, RZ ;  /* 0xd2511f530b0a7825 */ /* 0x000fe200078e00ff */
[----:B------:R-:W-:-:S04]  /*01c0*/  LOP3.LUT R9, R13, R4, R9, 0x96, !PT ;  /* 0x000000040d097212 */ /* 0x000fc800078e9609 */
[----:B------:R-:W-:Y:S01]  /*01d0*/  LOP3.LUT R5, R11, R12, R5, 0x96, !PT ;  /* 0x0000000c0b057212 */ /* 0x000fe200078e9605 */
[C---:B------:R-:W-:Y:S02]  /*01e0*/  VIADD R11, R2.reuse, 0xdaa66d2b ;  /* 0xdaa66d2b020b7836 */ /* 0x040fe40000000000 */
[----:B------:R-:W-:Y:S01]  /*01f0*/  IMAD.WIDE.U32 R12, R9, -0x326172a9, RZ ;  /* 0xcd9e8d57090c7825 */ /* 0x000fe200078e00ff */
[----:B------:R-:W-:-:S03]  /*0200*/  IADD3 R9, PT, PT, R2, 0x78dde6e4, RZ ;  /* 0x78dde6e402097810 */ /* 0x000fc60007ffe0ff */
[----:B------:R-:W-:Y:S01]  /*0210*/  IMAD.WIDE.U32 R4, R5, -0x326172a9, RZ ;  /* 0xcd9e8d5705047825 */ /* 0x000fe200078e00ff */
[----:B------:R-:W-:-:S04]  /*0220*/  LOP3.LUT R11, R13, R8, R11, 0x96, !PT ;  /* 0x000000080d0b7212 */ /* 0x000fc800078e960b */
[----:B------:R-:W-:Y:S01]  /*0230*/  LOP3.LUT R9, R5, R12, R9, 0x96, !PT ;  /* 0x0000000c05097212 */ /* 0x000fe200078e9609 */
[----:B------:R-:W-:Y:S02]  /*0240*/  VIADD R5, R3, 0xed9eba14 ;  /* 0xed9eba1403057836 */ /* 0x000fe40000000000 */
[----:B------:R-:W-:Y:S01]  /*0250*/  IMAD.WIDE.U32 R12, R11, -0x2daee0ad, RZ ;  /* 0xd2511f530b0c7825 */ /* 0x000fe200078e00ff */
[----:B------:R-:W-:-:S03]  /*0260*/  IADD3 R11, PT, PT, R3, -0x56f99767, RZ ;  /* 0xa9066899030b7810 */ /* 0x000fc60007ffe0ff */
[----:B------:R-:W-:Y:S01]  /*0270*/  IMAD.WIDE.U32 R8, R9, -0x2daee0ad, RZ ;  /* 0xd2511f5309087825 */ /* 0x000fe200078e00ff */
[----:B------:R-:W-:-:S04]  /*0280*/  LOP3.LUT R5, R13, R10, R5, 0x96, !PT ;  /* 0x0000000a0d057212 */ /* 0x000fc800078e9605 */
[----:B------:R-:W-:Y:S01]  /*0290*/  LOP3.LUT R11, R9, R12, R11, 0x96, !PT ;  /* 0x0000000c090b7212 */ /* 0x000fe200078e960b */
[C---:B------:R-:W-:Y:S02]  /*02a0*/  VIADD R9, R2.reuse, 0x1715609d ;  /* 0x1715609d02097836 */ /* 0x040fe40000000000 */
[----:B------:R-:W-:Y:S01]  /*02b0*/  IMAD.WIDE.U32 R12, R5, -0x326172a9, RZ ;  /* 0xcd9e8d57050c7825 */ /* 0x000fe200078e00ff */
[----:B------:R-:W-:-:S03]  /*02c0*/  IADD3 R5, PT, PT, R2, -0x4ab325aa, RZ ;  /* 0xb54cda5602057810 */ /* 0x000fc60007ffe0ff */
[----:B------:R-:W-:Y:S01]  /*02d0*/  IMAD.WIDE.U32 R10, R11, -0x326172a9, RZ ;  /* 0xcd9e8d570b0a7825 */ /* 0x000fe200078e00ff */
[----:B------:R-:W-:-:S04]  /*02e0*/  LOP3.LUT R9, R13, R4, R9, 0x96, !PT ;  /* 0x000000040d097212 */ /* 0x000fc800078e9609 */
[----:B------:R-:W-:Y:S01]  /*02f0*/  LOP3.LUT R5, R11, R12, R5, 0x96, !PT ;  /* 0x0000000c0b057212 */ /* 0x000fe200078e9605 */
[----:B------:R-:W-:Y:S02]  /*0300*/  VIADD R11, R3, 0x646e171e ;  /* 0x646e171e030b7836 */ /* 0x000fe40000000000 */
[----:B------:R-:W-:Y:S01]  /*0310*/  IMAD.WIDE.U32 R12, R9, -0x2daee0ad, RZ ;  /* 0xd2511f53090c7825 */ /* 0x000fe200078e00ff */
[----:B------:R-:W-:-:S03]  /*0320*/  IADD3 R9, PT, PT, R3, 0x1fd5c5a3, RZ ;  /* 0x1fd5c5a303097810 */ /* 0x000fc60007ffe0ff */
[----:B------:R-:W-:Y:S01]  /*0330*/  IMAD.WIDE.U32 R4, R5, -0x2daee0ad, RZ ;  /* 0xd2511f5305047825 */ /* 0x000fe200078e00ff */
[----:B------:R-:W-:Y:S02]  /*0340*/  LOP3.LUT R8, R13, R8, R11, 0x96, !PT ;  /* 0x000000080d087212 */ /* 0x000fe400078e960b */
[C---:B------:R-:W-:Y:S02]  /*0350*/  IADD3 R11, PT, PT, R2.reuse, -0xe443238, RZ ;  /* 0xf1bbcdc8020b7810 */ /* 0x040fe40007ffe0ff */
[----:B------:R-:W-:Y:S01]  /*0360*/  LOP3.LUT R12, R5, R12, R9, 0x96, !PT ;  /* 0x0000000c050c7212 */ /* 0x000fe200078e9609 */
[----:B------:R-:W-:Y:S02]  /*0370*/  VIADD R5, R2, 0x5384540f ;  /* 0x5384540f02057836 */ /* 0x000fe40000000000 */
[----:B------:R-:W-:-:S04]  /*0380*/  IMAD.WIDE.U32 R8, R8, -0x326172a9, RZ ;  /* 0xcd9e8d5708087825 */ /* 0x000fc800078e00ff */
[----:B------:R-:W-:Y:S01]  /*0390*/  IMAD.WIDE.U32 R12, R12, -0x326172a9, RZ ;  /* 0xcd9e8d570c0c7825 */ /* 0x000fe200078e00ff */
[----:B------:R-:W-:-:S03]  /*03a0*/  LOP3.LUT R5, R9, R10, R5, 0x96, !PT ;  /* 0x0000000a09057212 */ /* 0x000fc600078e9605 */
[----:B------:R-:W-:Y:S01]  /*03b0*/  VIADD R9, R3, 0xdb3d7428 ;  /* 0xdb3d742803097836 */ /* 0x000fe20000000000 */
[----:B------:R-:W-:Y:S01]  /*03c0*/  LOP3.LUT R11, R13, R8, R11, 0x96, !PT ;  /* 0x000000080d0b7212 */ /* 0x000fe200078e960b */
[----:B------:R-:W-:Y:S01]  /*03d0*/  IMAD.WIDE.U32 R14, R5, -0x2daee0ad, RZ ;  /* 0xd2511f53050e7825 */ /* 0x000fe200078e00ff */
[----:B------:R-:W-:Y:S02]  /*03e0*/  IADD3 R5, PT, PT, R3, -0x695add53, RZ ;  /* 0x96a522ad03057810 */ /* 0x000fe40007ffe0ff */
[----:B------:R-:W-:Y:S01]  /*03f0*/  MOV R8, R2 ;  /* 0x0000000200087202 */ /* 0x000fe20000000f00 */
[----:B------:R-:W-:Y:S01]  /*0400*/  IMAD.WIDE.U32 R18, R11, -0x2daee0ad, RZ ;  /* 0xd2511f530b127825 */ /* 0x000fe200078e00ff */
[----:B------:R-:W-:Y:S02]  /*0410*/  LOP3.LUT R9, R15, R4, R9, 0x96, !PT ;  /* 0x000000040f097212 */ /* 0x000fe400078e9609 */
[----:B------:R-:W-:Y:S01]  /*0420*/  CS2R R10, SRZ ;  /* 0x00000000000a7805 */ /* 0x000fe2000001ff00 */
[----:B------:R-:W-:Y:S01]  /*0430*/  VIADD R13, R2, 0x8ff34781 ;  /* 0x8ff34781020d7836 */ /* 0x000fe20000000000 */
[----:B------:R-:W-:Y:S01]  /*0440*/  LOP3.LUT R14, R19, R14, R5, 0x96, !PT ;  /* 0x0000000e130e7212 */ /* 0x000fe200078e9605 */
[----:B------:R-:W-:Y:S01]  /*0450*/  IMAD.WIDE.U32 R20, R9, -0x326172a9, RZ ;  /* 0xcd9e8d5709147825 */ /* 0x000fe200078e00ff */
[----:B------:R-:W-:-:S02]  /*0460*/  CS2R R4, SRZ ;  /* 0x0000000000047805 */ /* 0x000fc4000001ff00 */
[----:B------:R-:W-:Y:S01]  /*0470*/  MOV R15, R18 ;  /* 0x00000012000f7202 */ /* 0x000fe20000000f00 */
[----:B------:R-:W-:Y:S01]  /*0480*/  IMAD.MOV.U32 R9, RZ, RZ, R3 ;  /* 0x000000ffff097224 */ /* 0x000fe200078e0003 */
[----:B------:R-:W-:Y:S01]  /*0490*/  LOP3.LUT R12, R21, R12, R13, 0x96, !PT ;  /* 0x0000000c150c7212 */ /* 0x000fe200078e960d */
[----:B------:R-:W-:Y:S01]  /*04a0*/  IMAD.MOV.U32 R13, RZ, RZ, R20 ;  /* 0x000000ffff0d7224 */ /* 0x000fe200078e0014 */
[----:B------:R-:W-:Y:S04]  /*04b0*/  STG.E.128 desc[UR4][R16.64], R4 ;  /* 0x0000000410007986 */ /* 0x000fe8000c101d04 */
[----:B------:R-:W-:Y:S04]  /*04c0*/  STG.E.128 desc[UR4][R16.64+0x20], R8 ;  /* 0x0000200810007986 */ /* 0x000fe8000c101d04 */
[----:B------:R-:W-:Y:S01]  /*04d0*/  STG.E.128 desc[UR4][R16.64+0x10], R12 ;  /* 0x0000100c10007986 */ /* 0x000fe2000c101d04 */
[----:B------:R-:W-:Y:S05]  /*04e0*/  EXIT ;  /* 0x000000000000794d */ /* 0x000fea0003800000 */
.L_x_86:
        /* <DEDUP_REMOVED lines=9> */
.L_x_111:


//--------------------- .nv.global.init           --------------------------
	.section	.nv.global.init,"aw",@progbits
	.align	4
.nv.global.init:
	.type		mrg32k3aM1SubSeq,@object
	.size		mrg32k3aM1SubSeq,(mrg32k3aM2SubSeq - mrg32k3aM1SubSeq)
mrg32k3aM1SubSeq:
        /*0000*/ 	.byte	0x0b, 0xcc, 0xee, 0x04, 0x73, 0x29, 0x8b, 0x6f, 0xf6, 0x53, 0x03, 0xf6, 0x23, 0xf6, 0xea, 0xda
        /* <DEDUP_REMOVED lines=125> */
	.type		mrg32k3aM2SubSeq,@object
	.size		mrg32k3aM2SubSeq,(mrg32k3aM1 - mrg32k3aM2SubSeq)
mrg32k3aM2SubSeq:
        /* <DEDUP_REMOVED lines=126> */
	.type		mrg32k3aM1,@object
	.size		mrg32k3aM1,(mrg32k3aM1Seq - mrg32k3aM1)
mrg32k3aM1:
        /* <DEDUP_REMOVED lines=144> */
	.type		mrg32k3aM1Seq,@object
	.size		mrg32k3aM1Seq,(mrg32k3aM2 - mrg32k3aM1Seq)
mrg32k3aM1Seq:
        /* <DEDUP_REMOVED lines=144> */
	.type		mrg32k3aM2,@object
	.size		mrg32k3aM2,(mrg32k3aM2Seq - mrg32k3aM2)
mrg32k3aM2:
        /* <DEDUP_REMOVED lines=144> */
	.type		mrg32k3aM2Seq,@object
	.size		mrg32k3aM2Seq,(precalc_xorwow_matrix - mrg32k3aM2Seq)
mrg32k3aM2Seq:
        /* <DEDUP_REMOVED lines=144> */
	.type		precalc_xorwow_matrix,@object
	.size		precalc_xorwow_matrix,(precalc_xorwow_offset_matrix - precalc_xorwow_matrix)
precalc_xorwow_matrix:
        /* <DEDUP_REMOVED lines=6400> */
	.type		precalc_xorwow_offset_matrix,@object
	.size		precalc_xorwow_offset_matrix,($str$1 - precalc_xorwow_offset_matrix)
precalc_xorwow_offset_matrix:
        /* <DEDUP_REMOVED lines=6400> */
	.type		$str$1,@object
	.size		$str$1,($str$2 - $str$1)
$str$1:
        /*353c0*/ 	.byte	0x4b, 0x65, 0x79, 0x2e, 0x78, 0x3a, 0x20, 0x25, 0x75, 0x0a, 0x00
	.type		$str$2,@object
	.size		$str$2,(.L_10 - $str$2)
$str$2:
        /*353cb*/ 	.byte	0x4b, 0x65, 0x79, 0x2e, 0x79, 0x3a, 0x20, 0x25, 0x75, 0x0a, 0x00
.L_10:


//--------------------- .nv.shared.reserved.0     --------------------------
	.section	.nv.shared.reserved.0,"aw",@nobits
	.weak		__nv_reservedSMEM_offset_0_alias
	.size		__nv_reservedSMEM_offset_0_alias, 0, 64
	.other		__nv_reservedSMEM_offset_0_alias,@"STO_CUDA_RESERVED_SHARED STV_DEFAULT"
__nv_reservedSMEM_offset_0_alias:
	.zero		0
	.zero		64


//--------------------- .nv.constant0._Z11propagationP24curandStatePhilox4_32_10PfS1_S1_15SimParameters_t --------------------------
	.section	.nv.constant0._Z11propagationP24curandStatePhilox4_32_10PfS1_S1_15SimParameters_t,"a",@progbits
	.sectionflags	@""
	.align	4
.nv.constant0._Z11propagationP24curandStatePhilox4_32_10PfS1_S1_15SimParameters_t:
	.zero		2984


//--------------------- .nv.constant0._Z16printPhiloxStateP24curandStatePhilox4_32_10i --------------------------
	.section	.nv.constant0._Z16printPhiloxStateP24curandStatePhilox4_32_10i,"a",@progbits
	.sectionflags	@""
	.align	4
.nv.constant0._Z16printPhiloxStateP24curandStatePhilox4_32_10i:
	.zero		908


//--------------------- .nv.constant0._Z12rdmgeneratorP24curandStatePhilox4_32_10Pfi --------------------------
	.section	.nv.constant0._Z12rdmgeneratorP24curandStatePhilox4_32_10Pfi,"a",@progbits
	.sectionflags	@""
	.align	4
.nv.constant0._Z12rdmgeneratorP24curandStatePhilox4_32_10Pfi:
	.zero		916


//--------------------- .nv.constant0._Z17init_rdmgeneratorP24curandStatePhilox4_32_10m --------------------------
	.section	.nv.constant0._Z17init_rdmgeneratorP24curandStatePhilox4_32_10m,"a",@progbits
	.sectionflags	@""
	.align	4
.nv.constant0._Z17init_rdmgeneratorP24curandStatePhilox4_32_10m:
	.zero		912


//--------------------- SYMBOLS --------------------------

	.type		.nv.reservedSmem.offset0,@object
	.size		.nv.reservedSmem.offset0,0x4
	.type		vprintf,@function
